//
// Generated by NVIDIA NVVM Compiler
//
// Compiler Build ID: CL-36424714
// Cuda compilation tools, release 13.0, V13.0.88
// Based on NVVM 20.0.0
//

.version 9.0
.target sm_100
.address_size 64

	// .globl	_Z24fp16_matmul_naive_kernelPK6__halfS1_PS_iii
// _ZZ23fp16_matmul_wmma_kernelILi16ELi16ELi16EEvPK6__halfS2_PS0_iiiE6x_smem has been demoted
// _ZZ23fp16_matmul_wmma_kernelILi16ELi16ELi16EEvPK6__halfS2_PS0_iiiE6w_smem has been demoted

.visible .entry _Z24fp16_matmul_naive_kernelPK6__halfS1_PS_iii(
	.param .u64 .ptr .align 1 _Z24fp16_matmul_naive_kernelPK6__halfS1_PS_iii_param_0,
	.param .u64 .ptr .align 1 _Z24fp16_matmul_naive_kernelPK6__halfS1_PS_iii_param_1,
	.param .u64 .ptr .align 1 _Z24fp16_matmul_naive_kernelPK6__halfS1_PS_iii_param_2,
	.param .u32 _Z24fp16_matmul_naive_kernelPK6__halfS1_PS_iii_param_3,
	.param .u32 _Z24fp16_matmul_naive_kernelPK6__halfS1_PS_iii_param_4,
	.param .u32 _Z24fp16_matmul_naive_kernelPK6__halfS1_PS_iii_param_5
)
{
	.reg .pred 	%p<13>;
	.reg .b16 	%rs<60>;
	.reg .b32 	%r<48>;
	.reg .b32 	%f<113>;
	.reg .b64 	%rd<43>;

	ld.param.u64 	%rd11, [_Z24fp16_matmul_naive_kernelPK6__halfS1_PS_iii_param_0];
	ld.param.u64 	%rd12, [_Z24fp16_matmul_naive_kernelPK6__halfS1_PS_iii_param_1];
	ld.param.u64 	%rd10, [_Z24fp16_matmul_naive_kernelPK6__halfS1_PS_iii_param_2];
	ld.param.u32 	%r27, [_Z24fp16_matmul_naive_kernelPK6__halfS1_PS_iii_param_3];
	ld.param.u32 	%r25, [_Z24fp16_matmul_naive_kernelPK6__halfS1_PS_iii_param_4];
	ld.param.u32 	%r26, [_Z24fp16_matmul_naive_kernelPK6__halfS1_PS_iii_param_5];
	cvta.to.global.u64 	%rd1, %rd12;
	cvta.to.global.u64 	%rd2, %rd11;
	mov.u32 	%r28, %ctaid.y;
	mov.u32 	%r29, %ntid.y;
	mov.u32 	%r30, %tid.y;
	mad.lo.s32 	%r1, %r28, %r29, %r30;
	mov.u32 	%r31, %ctaid.x;
	mov.u32 	%r32, %ntid.x;
	mov.u32 	%r33, %tid.x;
	mad.lo.s32 	%r2, %r31, %r32, %r33;
	setp.ge.s32 	%p1, %r1, %r27;
	setp.ge.s32 	%p2, %r2, %r25;
	or.pred  	%p3, %p1, %p2;
	@%p3 bra 	$L__BB0_15;
	setp.lt.s32 	%p4, %r26, 1;
	mov.f32 	%f112, 0f00000000;
	@%p4 bra 	$L__BB0_14;
	mul.lo.s32 	%r3, %r26, %r1;
	mul.lo.s32 	%r4, %r26, %r2;
	and.b32  	%r5, %r26, 15;
	setp.lt.u32 	%p5, %r26, 16;
	mov.f32 	%f112, 0f00000000;
	mov.b32 	%r44, 0;
	@%p5 bra 	$L__BB0_5;
	and.b32  	%r44, %r26, 2147483632;
	neg.s32 	%r42, %r44;
	mul.wide.u32 	%rd13, %r3, 2;
	add.s64 	%rd14, %rd13, %rd2;
	add.s64 	%rd41, %rd14, 16;
	add.s64 	%rd4, %rd1, 16;
	mov.f32 	%f112, 0f00000000;
	mov.u32 	%r41, %r4;
$L__BB0_4:
	.pragma "nounroll";
	mul.wide.s32 	%rd15, %r41, 2;
	add.s64 	%rd16, %rd4, %rd15;
	ld.global.nc.u16 	%rs1, [%rd41+-16];
	// begin inline asm
	{  cvt.f32.f16 %f18, %rs1;}

	// end inline asm
	ld.global.nc.u16 	%rs2, [%rd16+-16];
	// begin inline asm
	{  cvt.f32.f16 %f19, %rs2;}

	// end inline asm
	fma.rn.f32 	%f50, %f18, %f19, %f112;
	ld.global.nc.u16 	%rs3, [%rd41+-14];
	// begin inline asm
	{  cvt.f32.f16 %f20, %rs3;}

	// end inline asm
	ld.global.nc.u16 	%rs4, [%rd16+-14];
	// begin inline asm
	{  cvt.f32.f16 %f21, %rs4;}

	// end inline asm
	fma.rn.f32 	%f51, %f20, %f21, %f50;
	ld.global.nc.u16 	%rs5, [%rd41+-12];
	// begin inline asm
	{  cvt.f32.f16 %f22, %rs5;}

	// end inline asm
	ld.global.nc.u16 	%rs6, [%rd16+-12];
	// begin inline asm
	{  cvt.f32.f16 %f23, %rs6;}

	// end inline asm
	fma.rn.f32 	%f52, %f22, %f23, %f51;
	ld.global.nc.u16 	%rs7, [%rd41+-10];
	// begin inline asm
	{  cvt.f32.f16 %f24, %rs7;}

	// end inline asm
	ld.global.nc.u16 	%rs8, [%rd16+-10];
	// begin inline asm
	{  cvt.f32.f16 %f25, %rs8;}

	// end inline asm
	fma.rn.f32 	%f53, %f24, %f25, %f52;
	ld.global.nc.u16 	%rs9, [%rd41+-8];
	// begin inline asm
	{  cvt.f32.f16 %f26, %rs9;}

	// end inline asm
	ld.global.nc.u16 	%rs10, [%rd16+-8];
	// begin inline asm
	{  cvt.f32.f16 %f27, %rs10;}

	// end inline asm
	fma.rn.f32 	%f54, %f26, %f27, %f53;
	ld.global.nc.u16 	%rs11, [%rd41+-6];
	// begin inline asm
	{  cvt.f32.f16 %f28, %rs11;}

	// end inline asm
	ld.global.nc.u16 	%rs12, [%rd16+-6];
	// begin inline asm
	{  cvt.f32.f16 %f29, %rs12;}

	// end inline asm
	fma.rn.f32 	%f55, %f28, %f29, %f54;
	ld.global.nc.u16 	%rs13, [%rd41+-4];
	// begin inline asm
	{  cvt.f32.f16 %f30, %rs13;}

	// end inline asm
	ld.global.nc.u16 	%rs14, [%rd16+-4];
	// begin inline asm
	{  cvt.f32.f16 %f31, %rs14;}

	// end inline asm
	fma.rn.f32 	%f56, %f30, %f31, %f55;
	ld.global.nc.u16 	%rs15, [%rd41+-2];
	// begin inline asm
	{  cvt.f32.f16 %f32, %rs15;}

	// end inline asm
	ld.global.nc.u16 	%rs16, [%rd16+-2];
	// begin inline asm
	{  cvt.f32.f16 %f33, %rs16;}

	// end inline asm
	fma.rn.f32 	%f57, %f32, %f33, %f56;
	ld.global.nc.u16 	%rs17, [%rd41];
	// begin inline asm
	{  cvt.f32.f16 %f34, %rs17;}

	// end inline asm
	ld.global.nc.u16 	%rs18, [%rd16];
	// begin inline asm
	{  cvt.f32.f16 %f35, %rs18;}

	// end inline asm
	fma.rn.f32 	%f58, %f34, %f35, %f57;
	ld.global.nc.u16 	%rs19, [%rd41+2];
	// begin inline asm
	{  cvt.f32.f16 %f36, %rs19;}

	// end inline asm
	ld.global.nc.u16 	%rs20, [%rd16+2];
	// begin inline asm
	{  cvt.f32.f16 %f37, %rs20;}

	// end inline asm
	fma.rn.f32 	%f59, %f36, %f37, %f58;
	ld.global.nc.u16 	%rs21, [%rd41+4];
	// begin inline asm
	{  cvt.f32.f16 %f38, %rs21;}

	// end inline asm
	ld.global.nc.u16 	%rs22, [%rd16+4];
	// begin inline asm
	{  cvt.f32.f16 %f39, %rs22;}

	// end inline asm
	fma.rn.f32 	%f60, %f38, %f39, %f59;
	ld.global.nc.u16 	%rs23, [%rd41+6];
	// begin inline asm
	{  cvt.f32.f16 %f40, %rs23;}

	// end inline asm
	ld.global.nc.u16 	%rs24, [%rd16+6];
	// begin inline asm
	{  cvt.f32.f16 %f41, %rs24;}

	// end inline asm
	fma.rn.f32 	%f61, %f40, %f41, %f60;
	ld.global.nc.u16 	%rs25, [%rd41+8];
	// begin inline asm
	{  cvt.f32.f16 %f42, %rs25;}

	// end inline asm
	ld.global.nc.u16 	%rs26, [%rd16+8];
	// begin inline asm
	{  cvt.f32.f16 %f43, %rs26;}

	// end inline asm
	fma.rn.f32 	%f62, %f42, %f43, %f61;
	ld.global.nc.u16 	%rs27, [%rd41+10];
	// begin inline asm
	{  cvt.f32.f16 %f44, %rs27;}

	// end inline asm
	ld.global.nc.u16 	%rs28, [%rd16+10];
	// begin inline asm
	{  cvt.f32.f16 %f45, %rs28;}

	// end inline asm
	fma.rn.f32 	%f63, %f44, %f45, %f62;
	ld.global.nc.u16 	%rs29, [%rd41+12];
	// begin inline asm
	{  cvt.f32.f16 %f46, %rs29;}

	// end inline asm
	ld.global.nc.u16 	%rs30, [%rd16+12];
	// begin inline asm
	{  cvt.f32.f16 %f47, %rs30;}

	// end inline asm
	fma.rn.f32 	%f64, %f46, %f47, %f63;
	ld.global.nc.u16 	%rs31, [%rd41+14];
	// begin inline asm
	{  cvt.f32.f16 %f48, %rs31;}

	// end inline asm
	ld.global.nc.u16 	%rs32, [%rd16+14];
	// begin inline asm
	{  cvt.f32.f16 %f49, %rs32;}

	// end inline asm
	fma.rn.f32 	%f112, %f48, %f49, %f64;
	add.s32 	%r42, %r42, 16;
	add.s64 	%rd41, %rd41, 32;
	add.s32 	%r41, %r41, 16;
	setp.ne.s32 	%p6, %r42, 0;
	@%p6 bra 	$L__BB0_4;
$L__BB0_5:
	setp.eq.s32 	%p7, %r5, 0;
	@%p7 bra 	$L__BB0_14;
	and.b32  	%r13, %r26, 7;
	setp.lt.u32 	%p8, %r5, 8;
	@%p8 bra 	$L__BB0_8;
	add.s32 	%r35, %r44, %r3;
	mul.wide.u32 	%rd17, %r35, 2;
	add.s64 	%rd18, %rd2, %rd17;
	ld.global.nc.u16 	%rs33, [%rd18];
	// begin inline asm
	{  cvt.f32.f16 %f66, %rs33;}

	// end inline asm
	add.s32 	%r36, %r44, %r4;
	mul.wide.s32 	%rd19, %r36, 2;
	add.s64 	%rd20, %rd1, %rd19;
	ld.global.nc.u16 	%rs34, [%rd20];
	// begin inline asm
	{  cvt.f32.f16 %f67, %rs34;}

	// end inline asm
	fma.rn.f32 	%f82, %f66, %f67, %f112;
	cvt.u64.u32 	%rd21, %r3;
	cvt.u64.u32 	%rd22, %r44;
	add.s64 	%rd23, %rd22, %rd21;
	shl.b64 	%rd24, %rd23, 1;
	add.s64 	%rd25, %rd2, %rd24;
	ld.global.nc.u16 	%rs35, [%rd25+2];
	// begin inline asm
	{  cvt.f32.f16 %f68, %rs35;}

	// end inline asm
	ld.global.nc.u16 	%rs36, [%rd20+2];
	// begin inline asm
	{  cvt.f32.f16 %f69, %rs36;}

	// end inline asm
	fma.rn.f32 	%f83, %f68, %f69, %f82;
	ld.global.nc.u16 	%rs37, [%rd25+4];
	// begin inline asm
	{  cvt.f32.f16 %f70, %rs37;}

	// end inline asm
	ld.global.nc.u16 	%rs38, [%rd20+4];
	// begin inline asm
	{  cvt.f32.f16 %f71, %rs38;}

	// end inline asm
	fma.rn.f32 	%f84, %f70, %f71, %f83;
	ld.global.nc.u16 	%rs39, [%rd25+6];
	// begin inline asm
	{  cvt.f32.f16 %f72, %rs39;}

	// end inline asm
	ld.global.nc.u16 	%rs40, [%rd20+6];
	// begin inline asm
	{  cvt.f32.f16 %f73, %rs40;}

	// end inline asm
	fma.rn.f32 	%f85, %f72, %f73, %f84;
	ld.global.nc.u16 	%rs41, [%rd25+8];
	// begin inline asm
	{  cvt.f32.f16 %f74, %rs41;}

	// end inline asm
	ld.global.nc.u16 	%rs42, [%rd20+8];
	// begin inline asm
	{  cvt.f32.f16 %f75, %rs42;}

	// end inline asm
	fma.rn.f32 	%f86, %f74, %f75, %f85;
	ld.global.nc.u16 	%rs43, [%rd25+10];
	// begin inline asm
	{  cvt.f32.f16 %f76, %rs43;}

	// end inline asm
	ld.global.nc.u16 	%rs44, [%rd20+10];
	// begin inline asm
	{  cvt.f32.f16 %f77, %rs44;}

	// end inline asm
	fma.rn.f32 	%f87, %f76, %f77, %f86;
	ld.global.nc.u16 	%rs45, [%rd25+12];
	// begin inline asm
	{  cvt.f32.f16 %f78, %rs45;}

	// end inline asm
	ld.global.nc.u16 	%rs46, [%rd20+12];
	// begin inline asm
	{  cvt.f32.f16 %f79, %rs46;}

	// end inline asm
	fma.rn.f32 	%f88, %f78, %f79, %f87;
	ld.global.nc.u16 	%rs47, [%rd25+14];
	// begin inline asm
	{  cvt.f32.f16 %f80, %rs47;}

	// end inline asm
	ld.global.nc.u16 	%rs48, [%rd20+14];
	// begin inline asm
	{  cvt.f32.f16 %f81, %rs48;}

	// end inline asm
	fma.rn.f32 	%f112, %f80, %f81, %f88;
	add.s32 	%r44, %r44, 8;
$L__BB0_8:
	setp.eq.s32 	%p9, %r13, 0;
	@%p9 bra 	$L__BB0_14;
	and.b32  	%r16, %r26, 3;
	setp.lt.u32 	%p10, %r13, 4;
	@%p10 bra 	$L__BB0_11;
	add.s32 	%r37, %r44, %r3;
	mul.wide.u32 	%rd26, %r37, 2;
	add.s64 	%rd27, %rd2, %rd26;
	ld.global.nc.u16 	%rs49, [%rd27];
	// begin inline asm
	{  cvt.f32.f16 %f90, %rs49;}

	// end inline asm
	add.s32 	%r38, %r44, %r4;
	mul.wide.s32 	%rd28, %r38, 2;
	add.s64 	%rd29, %rd1, %rd28;
	ld.global.nc.u16 	%rs50, [%rd29];
	// begin inline asm
	{  cvt.f32.f16 %f91, %rs50;}

	// end inline asm
	fma.rn.f32 	%f98, %f90, %f91, %f112;
	cvt.u64.u32 	%rd30, %r3;
	cvt.u64.u32 	%rd31, %r44;
	add.s64 	%rd32, %rd31, %rd30;
	shl.b64 	%rd33, %rd32, 1;
	add.s64 	%rd34, %rd2, %rd33;
	ld.global.nc.u16 	%rs51, [%rd34+2];
	// begin inline asm
	{  cvt.f32.f16 %f92, %rs51;}

	// end inline asm
	ld.global.nc.u16 	%rs52, [%rd29+2];
	// begin inline asm
	{  cvt.f32.f16 %f93, %rs52;}

	// end inline asm
	fma.rn.f32 	%f99, %f92, %f93, %f98;
	ld.global.nc.u16 	%rs53, [%rd34+4];
	// begin inline asm
	{  cvt.f32.f16 %f94, %rs53;}

	// end inline asm
	ld.global.nc.u16 	%rs54, [%rd29+4];
	// begin inline asm
	{  cvt.f32.f16 %f95, %rs54;}

	// end inline asm
	fma.rn.f32 	%f100, %f94, %f95, %f99;
	ld.global.nc.u16 	%rs55, [%rd34+6];
	// begin inline asm
	{  cvt.f32.f16 %f96, %rs55;}

	// end inline asm
	ld.global.nc.u16 	%rs56, [%rd29+6];
	// begin inline asm
	{  cvt.f32.f16 %f97, %rs56;}

	// end inline asm
	fma.rn.f32 	%f112, %f96, %f97, %f100;
	add.s32 	%r44, %r44, 4;
$L__BB0_11:
	setp.eq.s32 	%p11, %r16, 0;
	@%p11 bra 	$L__BB0_14;
	add.s32 	%r47, %r44, %r4;
	add.s32 	%r39, %r44, %r3;
	mul.wide.u32 	%rd35, %r39, 2;
	add.s64 	%rd42, %rd2, %rd35;
	neg.s32 	%r46, %r16;
$L__BB0_13:
	.pragma "nounroll";
	mul.wide.s32 	%rd36, %r47, 2;
	add.s64 	%rd37, %rd1, %rd36;
	ld.global.nc.u16 	%rs57, [%rd42];
	// begin inline asm
	{  cvt.f32.f16 %f101, %rs57;}

	// end inline asm
	ld.global.nc.u16 	%rs58, [%rd37];
	// begin inline asm
	{  cvt.f32.f16 %f102, %rs58;}

	// end inline asm
	fma.rn.f32 	%f112, %f101, %f102, %f112;
	add.s32 	%r47, %r47, 1;
	add.s64 	%rd42, %rd42, 2;
	add.s32 	%r46, %r46, 1;
	setp.ne.s32 	%p12, %r46, 0;
	@%p12 bra 	$L__BB0_13;
$L__BB0_14:
	// begin inline asm
	{  cvt.rn.f16.f32 %rs59, %f112;}

	// end inline asm
	mad.lo.s32 	%r40, %r25, %r1, %r2;
	cvta.to.global.u64 	%rd38, %rd10;
	mul.wide.s32 	%rd39, %r40, 2;
	add.s64 	%rd40, %rd38, %rd39;
	st.global.u16 	[%rd40], %rs59;
$L__BB0_15:
	ret;

}
	// .globl	_Z23fp16_matmul_wmma_kernelILi16ELi16ELi16EEvPK6__halfS2_PS0_iii
.visible .entry _Z23fp16_matmul_wmma_kernelILi16ELi16ELi16EEvPK6__halfS2_PS0_iii(
	.param .u64 .ptr .align 1 _Z23fp16_matmul_wmma_kernelILi16ELi16ELi16EEvPK6__halfS2_PS0_iii_param_0,
	.param .u64 .ptr .align 1 _Z23fp16_matmul_wmma_kernelILi16ELi16ELi16EEvPK6__halfS2_PS0_iii_param_1,
	.param .u64 .ptr .align 1 _Z23fp16_matmul_wmma_kernelILi16ELi16ELi16EEvPK6__halfS2_PS0_iii_param_2,
	.param .u32 _Z23fp16_matmul_wmma_kernelILi16ELi16ELi16EEvPK6__halfS2_PS0_iii_param_3,
	.param .u32 _Z23fp16_matmul_wmma_kernelILi16ELi16ELi16EEvPK6__halfS2_PS0_iii_param_4,
	.param .u32 _Z23fp16_matmul_wmma_kernelILi16ELi16ELi16EEvPK6__halfS2_PS0_iii_param_5
)
{
	.reg .pred 	%p<62>;
	.reg .b16 	%rs<57>;
	.reg .b32 	%r<260>;
	.reg .b32 	%f<81>;
	.reg .b64 	%rd<38>;
	// demoted variable
	.shared .align 2 .b8 _ZZ23fp16_matmul_wmma_kernelILi16ELi16ELi16EEvPK6__halfS2_PS0_iiiE6x_smem[512];
	// demoted variable
	.shared .align 2 .b8 _ZZ23fp16_matmul_wmma_kernelILi16ELi16ELi16EEvPK6__halfS2_PS0_iiiE6w_smem[512];
	ld.param.u64 	%rd4, [_Z23fp16_matmul_wmma_kernelILi16ELi16ELi16EEvPK6__halfS2_PS0_iii_param_0];
	ld.param.u64 	%rd5, [_Z23fp16_matmul_wmma_kernelILi16ELi16ELi16EEvPK6__halfS2_PS0_iii_param_1];
	ld.param.u32 	%r95, [_Z23fp16_matmul_wmma_kernelILi16ELi16ELi16EEvPK6__halfS2_PS0_iii_param_3];
	ld.param.u32 	%r96, [_Z23fp16_matmul_wmma_kernelILi16ELi16ELi16EEvPK6__halfS2_PS0_iii_param_4];
	ld.param.u32 	%r97, [_Z23fp16_matmul_wmma_kernelILi16ELi16ELi16EEvPK6__halfS2_PS0_iii_param_5];
	cvta.to.global.u64 	%rd1, %rd4;
	cvta.to.global.u64 	%rd2, %rd5;
	mov.u32 	%r1, %ctaid.y;
	mov.u32 	%r2, %ctaid.x;
	mov.u32 	%r3, %tid.x;
	setp.lt.s32 	%p1, %r97, 1;
	mov.f32 	%f65, 0f00000000;
	mov.f32 	%f66, %f65;
	mov.f32 	%f67, %f65;
	mov.f32 	%f68, %f65;
	mov.f32 	%f69, %f65;
	mov.f32 	%f70, %f65;
	mov.f32 	%f71, %f65;
	mov.f32 	%f72, %f65;
	@%p1 bra 	$L__BB1_59;
	shl.b32 	%r4, %r1, 4;
	mov.u32 	%r5, %ntid.x;
	shl.b32 	%r6, %r2, 4;
	add.s32 	%r7, %r3, %r5;
	max.u32 	%r99, %r7, 256;
	setp.lt.u32 	%p2, %r7, 256;
	selp.u32 	%r100, 1, 0, %p2;
	add.s32 	%r101, %r7, %r100;
	sub.s32 	%r102, %r99, %r101;
	div.u32 	%r103, %r102, %r5;
	add.s32 	%r8, %r103, %r100;
	and.b32  	%r9, %r8, 3;
	shr.u32 	%r104, %r3, 4;
	and.b32  	%r10, %r3, 15;
	add.s32 	%r11, %r104, %r4;
	shl.b32 	%r105, %r104, 5;
	mov.u32 	%r106, _ZZ23fp16_matmul_wmma_kernelILi16ELi16ELi16EEvPK6__halfS2_PS0_iiiE6x_smem;
	add.s32 	%r107, %r106, %r105;
	shl.b32 	%r108, %r3, 1;
	and.b32  	%r109, %r108, 30;
	add.s32 	%r12, %r107, %r109;
	mul.lo.s32 	%r13, %r11, %r97;
	shr.u32 	%r110, %r7, 4;
	and.b32  	%r14, %r7, 15;
	add.s32 	%r15, %r110, %r4;
	shl.b32 	%r111, %r110, 5;
	add.s32 	%r112, %r106, %r111;
	shl.b32 	%r113, %r7, 1;
	and.b32  	%r114, %r113, 30;
	add.s32 	%r16, %r112, %r114;
	mul.lo.s32 	%r17, %r15, %r97;
	add.s32 	%r18, %r7, %r5;
	shr.u32 	%r115, %r18, 4;
	and.b32  	%r19, %r18, 15;
	add.s32 	%r20, %r115, %r4;
	shl.b32 	%r116, %r115, 5;
	add.s32 	%r117, %r106, %r116;
	shl.b32 	%r118, %r18, 1;
	and.b32  	%r119, %r118, 30;
	add.s32 	%r21, %r117, %r119;
	mul.lo.s32 	%r22, %r20, %r97;
	add.s32 	%r23, %r18, %r5;
	add.s32 	%r24, %r104, %r6;
	mov.u32 	%r120, _ZZ23fp16_matmul_wmma_kernelILi16ELi16ELi16EEvPK6__halfS2_PS0_iiiE6w_smem;
	add.s32 	%r121, %r120, %r105;
	add.s32 	%r25, %r121, %r109;
	mul.lo.s32 	%r26, %r24, %r97;
	add.s32 	%r27, %r110, %r6;
	add.s32 	%r122, %r120, %r111;
	add.s32 	%r28, %r122, %r114;
	mul.lo.s32 	%r29, %r27, %r97;
	add.s32 	%r30, %r115, %r6;
	add.s32 	%r123, %r120, %r116;
	add.s32 	%r31, %r123, %r119;
	mul.lo.s32 	%r32, %r30, %r97;
	mov.b32 	%r252, 0;
	mov.f32 	%f65, 0f00000000;
$L__BB1_2:
	setp.gt.u32 	%p3, %r3, 255;
	@%p3 bra 	$L__BB1_56;
	setp.eq.s32 	%p4, %r9, 3;
	mov.u32 	%r253, %r3;
	@%p4 bra 	$L__BB1_15;
	setp.lt.s32 	%p5, %r11, %r95;
	add.s32 	%r34, %r10, %r252;
	setp.lt.s32 	%p6, %r34, %r97;
	and.pred  	%p7, %p5, %p6;
	@%p7 bra 	$L__BB1_6;
	mov.f32 	%f35, 0f00000000;
	// begin inline asm
	{  cvt.rn.f16.f32 %rs53, %f35;}

	// end inline asm
	bra.uni 	$L__BB1_7;
$L__BB1_6:
	add.s32 	%r125, %r13, %r34;
	mul.wide.u32 	%rd6, %r125, 2;
	add.s64 	%rd7, %rd1, %rd6;
	ld.global.nc.u16 	%rs53, [%rd7];
$L__BB1_7:
	setp.eq.s32 	%p8, %r9, 0;
	st.shared.u16 	[%r12], %rs53;
	mov.u32 	%r253, %r7;
	@%p8 bra 	$L__BB1_15;
	setp.lt.s32 	%p9, %r15, %r95;
	add.s32 	%r35, %r14, %r252;
	setp.lt.s32 	%p10, %r35, %r97;
	and.pred  	%p11, %p9, %p10;
	@%p11 bra 	$L__BB1_10;
	mov.f32 	%f36, 0f00000000;
	// begin inline asm
	{  cvt.rn.f16.f32 %rs54, %f36;}

	// end inline asm
	bra.uni 	$L__BB1_11;
$L__BB1_10:
	add.s32 	%r127, %r17, %r35;
	mul.wide.u32 	%rd8, %r127, 2;
	add.s64 	%rd9, %rd1, %rd8;
	ld.global.nc.u16 	%rs54, [%rd9];
$L__BB1_11:
	setp.eq.s32 	%p12, %r9, 1;
	st.shared.u16 	[%r16], %rs54;
	mov.u32 	%r253, %r18;
	@%p12 bra 	$L__BB1_15;
	setp.lt.s32 	%p13, %r20, %r95;
	add.s32 	%r36, %r19, %r252;
	setp.lt.s32 	%p14, %r36, %r97;
	and.pred  	%p15, %p13, %p14;
	@%p15 bra 	$L__BB1_14;
	mov.f32 	%f37, 0f00000000;
	// begin inline asm
	{  cvt.rn.f16.f32 %rs23, %f37;}

	// end inline asm
	st.shared.u16 	[%r21], %rs23;
	mov.u32 	%r253, %r23;
	bra.uni 	$L__BB1_15;
$L__BB1_14:
	add.s32 	%r129, %r22, %r36;
	mul.wide.u32 	%rd10, %r129, 2;
	add.s64 	%rd11, %rd1, %rd10;
	ld.global.nc.u16 	%rs24, [%rd11];
	st.shared.u16 	[%r21], %rs24;
	mov.u32 	%r253, %r23;
$L__BB1_15:
	setp.lt.u32 	%p16, %r8, 3;
	@%p16 bra 	$L__BB1_19;
	shl.b32 	%r130, %r5, 1;
	add.s32 	%r257, %r130, %r253;
	mad.lo.s32 	%r256, %r5, 3, %r253;
	add.s32 	%r255, %r5, %r253;
$L__BB1_17:
	shr.u32 	%r49, %r253, 4;
	and.b32  	%r50, %r253, 15;
	add.s32 	%r51, %r49, %r4;
	add.s32 	%r52, %r50, %r252;
	setp.ge.s32 	%p17, %r51, %r95;
	setp.ge.s32 	%p18, %r52, %r97;
	or.pred  	%p19, %p17, %p18;
	@%p19 bra 	$L__BB1_34;
	shl.b32 	%r136, %r49, 5;
	mov.u32 	%r137, _ZZ23fp16_matmul_wmma_kernelILi16ELi16ELi16EEvPK6__halfS2_PS0_iiiE6x_smem;
	add.s32 	%r138, %r137, %r136;
	shl.b32 	%r139, %r50, 1;
	add.s32 	%r140, %r138, %r139;
	mad.lo.s32 	%r141, %r51, %r97, %r52;
	mul.wide.u32 	%rd12, %r141, 2;
	add.s64 	%rd13, %rd1, %rd12;
	ld.global.nc.u16 	%rs26, [%rd13];
	st.shared.u16 	[%r140], %rs26;
	bra.uni 	$L__BB1_35;
$L__BB1_19:
	setp.eq.s32 	%p30, %r9, 3;
	mov.u32 	%r254, %r3;
	@%p30 bra 	$L__BB1_31;
	setp.lt.s32 	%p31, %r24, %r96;
	add.s32 	%r41, %r10, %r252;
	setp.lt.s32 	%p32, %r41, %r97;
	and.pred  	%p33, %p31, %p32;
	@%p33 bra 	$L__BB1_22;
	mov.f32 	%f42, 0f00000000;
	// begin inline asm
	{  cvt.rn.f16.f32 %rs55, %f42;}

	// end inline asm
	bra.uni 	$L__BB1_23;
$L__BB1_22:
	add.s32 	%r178, %r26, %r41;
	mul.wide.u32 	%rd20, %r178, 2;
	add.s64 	%rd21, %rd2, %rd20;
	ld.global.nc.u16 	%rs55, [%rd21];
$L__BB1_23:
	setp.eq.s32 	%p34, %r9, 0;
	st.shared.u16 	[%r25], %rs55;
	mov.u32 	%r254, %r7;
	@%p34 bra 	$L__BB1_31;
	setp.lt.s32 	%p35, %r27, %r96;
	add.s32 	%r42, %r14, %r252;
	setp.lt.s32 	%p36, %r42, %r97;
	and.pred  	%p37, %p35, %p36;
	@%p37 bra 	$L__BB1_26;
	mov.f32 	%f43, 0f00000000;
	// begin inline asm
	{  cvt.rn.f16.f32 %rs56, %f43;}

	// end inline asm
	bra.uni 	$L__BB1_27;
$L__BB1_26:
	add.s32 	%r180, %r29, %r42;
	mul.wide.u32 	%rd22, %r180, 2;
	add.s64 	%rd23, %rd2, %rd22;
	ld.global.nc.u16 	%rs56, [%rd23];
$L__BB1_27:
	setp.eq.s32 	%p38, %r9, 1;
	st.shared.u16 	[%r28], %rs56;
	mov.u32 	%r254, %r18;
	@%p38 bra 	$L__BB1_31;
	setp.lt.s32 	%p39, %r30, %r96;
	add.s32 	%r43, %r19, %r252;
	setp.lt.s32 	%p40, %r43, %r97;
	and.pred  	%p41, %p39, %p40;
	@%p41 bra 	$L__BB1_30;
	mov.f32 	%f44, 0f00000000;
	// begin inline asm
	{  cvt.rn.f16.f32 %rs35, %f44;}

	// end inline asm
	st.shared.u16 	[%r31], %rs35;
	mov.u32 	%r254, %r23;
	bra.uni 	$L__BB1_31;
$L__BB1_30:
	add.s32 	%r182, %r32, %r43;
	mul.wide.u32 	%rd24, %r182, 2;
	add.s64 	%rd25, %rd2, %rd24;
	ld.global.nc.u16 	%rs36, [%rd25];
	st.shared.u16 	[%r31], %rs36;
	mov.u32 	%r254, %r23;
$L__BB1_31:
	setp.lt.u32 	%p42, %r8, 3;
	@%p42 bra 	$L__BB1_56;
$L__BB1_32:
	shr.u32 	%r72, %r254, 4;
	and.b32  	%r73, %r254, 15;
	add.s32 	%r74, %r72, %r6;
	add.s32 	%r75, %r73, %r252;
	setp.ge.s32 	%p43, %r74, %r96;
	setp.ge.s32 	%p44, %r75, %r97;
	or.pred  	%p45, %p43, %p44;
	@%p45 bra 	$L__BB1_45;
	shl.b32 	%r188, %r72, 5;
	mov.u32 	%r189, _ZZ23fp16_matmul_wmma_kernelILi16ELi16ELi16EEvPK6__halfS2_PS0_iiiE6w_smem;
	add.s32 	%r190, %r189, %r188;
	shl.b32 	%r191, %r73, 1;
	add.s32 	%r192, %r190, %r191;
	mad.lo.s32 	%r193, %r74, %r97, %r75;
	mul.wide.u32 	%rd26, %r193, 2;
	add.s64 	%rd27, %rd2, %rd26;
	ld.global.nc.u16 	%rs38, [%rd27];
	st.shared.u16 	[%r192], %rs38;
	bra.uni 	$L__BB1_46;
$L__BB1_34:
	mov.f32 	%f38, 0f00000000;
	// begin inline asm
	{  cvt.rn.f16.f32 %rs25, %f38;}

	// end inline asm
	shl.b32 	%r131, %r49, 5;
	mov.u32 	%r132, _ZZ23fp16_matmul_wmma_kernelILi16ELi16ELi16EEvPK6__halfS2_PS0_iiiE6x_smem;
	add.s32 	%r133, %r132, %r131;
	shl.b32 	%r134, %r50, 1;
	add.s32 	%r135, %r133, %r134;
	st.shared.u16 	[%r135], %rs25;
$L__BB1_35:
	shr.u32 	%r53, %r255, 4;
	and.b32  	%r54, %r255, 15;
	add.s32 	%r55, %r53, %r4;
	add.s32 	%r56, %r54, %r252;
	setp.lt.s32 	%p20, %r55, %r95;
	setp.lt.s32 	%p21, %r56, %r97;
	and.pred  	%p22, %p20, %p21;
	@%p22 bra 	$L__BB1_37;
	mov.f32 	%f39, 0f00000000;
	// begin inline asm
	{  cvt.rn.f16.f32 %rs27, %f39;}

	// end inline asm
	shl.b32 	%r142, %r53, 5;
	mov.u32 	%r143, _ZZ23fp16_matmul_wmma_kernelILi16ELi16ELi16EEvPK6__halfS2_PS0_iiiE6x_smem;
	add.s32 	%r144, %r143, %r142;
	shl.b32 	%r145, %r54, 1;
	add.s32 	%r146, %r144, %r145;
	st.shared.u16 	[%r146], %rs27;
	bra.uni 	$L__BB1_38;
$L__BB1_37:
	shl.b32 	%r147, %r53, 5;
	mov.u32 	%r148, _ZZ23fp16_matmul_wmma_kernelILi16ELi16ELi16EEvPK6__halfS2_PS0_iiiE6x_smem;
	add.s32 	%r149, %r148, %r147;
	shl.b32 	%r150, %r54, 1;
	add.s32 	%r151, %r149, %r150;
	mad.lo.s32 	%r152, %r55, %r97, %r56;
	mul.wide.u32 	%rd14, %r152, 2;
	add.s64 	%rd15, %rd1, %rd14;
	ld.global.nc.u16 	%rs28, [%rd15];
	st.shared.u16 	[%r151], %rs28;
$L__BB1_38:
	add.s32 	%r57, %r253, %r5;
	shr.u32 	%r58, %r257, 4;
	and.b32  	%r59, %r257, 15;
	add.s32 	%r60, %r58, %r4;
	add.s32 	%r61, %r59, %r252;
	setp.lt.s32 	%p23, %r60, %r95;
	setp.lt.s32 	%p24, %r61, %r97;
	and.pred  	%p25, %p23, %p24;
	@%p25 bra 	$L__BB1_40;
	mov.f32 	%f40, 0f00000000;
	// begin inline asm
	{  cvt.rn.f16.f32 %rs29, %f40;}

	// end inline asm
	shl.b32 	%r153, %r58, 5;
	mov.u32 	%r154, _ZZ23fp16_matmul_wmma_kernelILi16ELi16ELi16EEvPK6__halfS2_PS0_iiiE6x_smem;
	add.s32 	%r155, %r154, %r153;
	shl.b32 	%r156, %r59, 1;
	add.s32 	%r157, %r155, %r156;
	st.shared.u16 	[%r157], %rs29;
	bra.uni 	$L__BB1_41;
$L__BB1_40:
	shl.b32 	%r158, %r58, 5;
	mov.u32 	%r159, _ZZ23fp16_matmul_wmma_kernelILi16ELi16ELi16EEvPK6__halfS2_PS0_iiiE6x_smem;
	add.s32 	%r160, %r159, %r158;
	shl.b32 	%r161, %r59, 1;
	add.s32 	%r162, %r160, %r161;
	mad.lo.s32 	%r163, %r60, %r97, %r61;
	mul.wide.u32 	%rd16, %r163, 2;
	add.s64 	%rd17, %rd1, %rd16;
	ld.global.nc.u16 	%rs30, [%rd17];
	st.shared.u16 	[%r162], %rs30;
$L__BB1_41:
	add.s32 	%r62, %r57, %r5;
	shr.u32 	%r63, %r256, 4;
	and.b32  	%r64, %r256, 15;
	add.s32 	%r65, %r63, %r4;
	add.s32 	%r66, %r64, %r252;
	setp.lt.s32 	%p26, %r65, %r95;
	setp.lt.s32 	%p27, %r66, %r97;
	and.pred  	%p28, %p26, %p27;
	@%p28 bra 	$L__BB1_43;
	mov.f32 	%f41, 0f00000000;
	// begin inline asm
	{  cvt.rn.f16.f32 %rs31, %f41;}

	// end inline asm
	shl.b32 	%r164, %r63, 5;
	mov.u32 	%r165, _ZZ23fp16_matmul_wmma_kernelILi16ELi16ELi16EEvPK6__halfS2_PS0_iiiE6x_smem;
	add.s32 	%r166, %r165, %r164;
	shl.b32 	%r167, %r64, 1;
	add.s32 	%r168, %r166, %r167;
	st.shared.u16 	[%r168], %rs31;
	bra.uni 	$L__BB1_44;
$L__BB1_43:
	shl.b32 	%r169, %r63, 5;
	mov.u32 	%r170, _ZZ23fp16_matmul_wmma_kernelILi16ELi16ELi16EEvPK6__halfS2_PS0_iiiE6x_smem;
	add.s32 	%r171, %r170, %r169;
	shl.b32 	%r172, %r64, 1;
	add.s32 	%r173, %r171, %r172;
	mad.lo.s32 	%r174, %r65, %r97, %r66;
	mul.wide.u32 	%rd18, %r174, 2;
	add.s64 	%rd19, %rd1, %rd18;
	ld.global.nc.u16 	%rs32, [%rd19];
	st.shared.u16 	[%r173], %rs32;
$L__BB1_44:
	add.s32 	%r175, %r62, %r5;
	add.s32 	%r253, %r175, %r5;
	shl.b32 	%r176, %r5, 2;
	add.s32 	%r257, %r257, %r176;
	add.s32 	%r256, %r256, %r176;
	add.s32 	%r255, %r255, %r176;
	setp.lt.u32 	%p29, %r253, 256;
	@%p29 bra 	$L__BB1_17;
	bra.uni 	$L__BB1_19;
$L__BB1_45:
	mov.f32 	%f45, 0f00000000;
	// begin inline asm
	{  cvt.rn.f16.f32 %rs37, %f45;}

	// end inline asm
	shl.b32 	%r183, %r72, 5;
	mov.u32 	%r184, _ZZ23fp16_matmul_wmma_kernelILi16ELi16ELi16EEvPK6__halfS2_PS0_iiiE6w_smem;
	add.s32 	%r185, %r184, %r183;
	shl.b32 	%r186, %r73, 1;
	add.s32 	%r187, %r185, %r186;
	st.shared.u16 	[%r187], %rs37;
$L__BB1_46:
	add.s32 	%r76, %r254, %r5;
	shr.u32 	%r77, %r76, 4;
	and.b32  	%r78, %r76, 15;
	add.s32 	%r79, %r77, %r6;
	add.s32 	%r80, %r78, %r252;
	setp.lt.s32 	%p46, %r79, %r96;
	setp.lt.s32 	%p47, %r80, %r97;
	and.pred  	%p48, %p46, %p47;
	@%p48 bra 	$L__BB1_48;
	mov.f32 	%f46, 0f00000000;
	// begin inline asm
	{  cvt.rn.f16.f32 %rs39, %f46;}

	// end inline asm
	shl.b32 	%r194, %r77, 5;
	mov.u32 	%r195, _ZZ23fp16_matmul_wmma_kernelILi16ELi16ELi16EEvPK6__halfS2_PS0_iiiE6w_smem;
	add.s32 	%r196, %r195, %r194;
	shl.b32 	%r197, %r78, 1;
	add.s32 	%r198, %r196, %r197;
	st.shared.u16 	[%r198], %rs39;
	bra.uni 	$L__BB1_49;
$L__BB1_48:
	shl.b32 	%r199, %r77, 5;
	mov.u32 	%r200, _ZZ23fp16_matmul_wmma_kernelILi16ELi16ELi16EEvPK6__halfS2_PS0_iiiE6w_smem;
	add.s32 	%r201, %r200, %r199;
	shl.b32 	%r202, %r78, 1;
	add.s32 	%r203, %r201, %r202;
	mad.lo.s32 	%r204, %r79, %r97, %r80;
	mul.wide.u32 	%rd28, %r204, 2;
	add.s64 	%rd29, %rd2, %rd28;
	ld.global.nc.u16 	%rs40, [%rd29];
	st.shared.u16 	[%r203], %rs40;
$L__BB1_49:
	add.s32 	%r81, %r76, %r5;
	shr.u32 	%r82, %r81, 4;
	and.b32  	%r83, %r81, 15;
	add.s32 	%r84, %r82, %r6;
	add.s32 	%r85, %r83, %r252;
	setp.lt.s32 	%p49, %r84, %r96;
	setp.lt.s32 	%p50, %r85, %r97;
	and.pred  	%p51, %p49, %p50;
	@%p51 bra 	$L__BB1_51;
	mov.f32 	%f47, 0f00000000;
	// begin inline asm
	{  cvt.rn.f16.f32 %rs41, %f47;}

	// end inline asm
	shl.b32 	%r205, %r82, 5;
	mov.u32 	%r206, _ZZ23fp16_matmul_wmma_kernelILi16ELi16ELi16EEvPK6__halfS2_PS0_iiiE6w_smem;
	add.s32 	%r207, %r206, %r205;
	shl.b32 	%r208, %r83, 1;
	add.s32 	%r209, %r207, %r208;
	st.shared.u16 	[%r209], %rs41;
	bra.uni 	$L__BB1_52;
$L__BB1_51:
	shl.b32 	%r210, %r82, 5;
	mov.u32 	%r211, _ZZ23fp16_matmul_wmma_kernelILi16ELi16ELi16EEvPK6__halfS2_PS0_iiiE6w_smem;
	add.s32 	%r212, %r211, %r210;
	shl.b32 	%r213, %r83, 1;
	add.s32 	%r214, %r212, %r213;
	mad.lo.s32 	%r215, %r84, %r97, %r85;
	mul.wide.u32 	%rd30, %r215, 2;
	add.s64 	%rd31, %rd2, %rd30;
	ld.global.nc.u16 	%rs42, [%rd31];
	st.shared.u16 	[%r214], %rs42;
$L__BB1_52:
	add.s32 	%r86, %r81, %r5;
	shr.u32 	%r87, %r86, 4;
	and.b32  	%r88, %r86, 15;
	add.s32 	%r89, %r87, %r6;
	add.s32 	%r90, %r88, %r252;
	setp.lt.s32 	%p52, %r89, %r96;
	setp.lt.s32 	%p53, %r90, %r97;
	and.pred  	%p54, %p52, %p53;
	@%p54 bra 	$L__BB1_54;
	mov.f32 	%f48, 0f00000000;
	// begin inline asm
	{  cvt.rn.f16.f32 %rs43, %f48;}

	// end inline asm
	shl.b32 	%r216, %r87, 5;
	mov.u32 	%r217, _ZZ23fp16_matmul_wmma_kernelILi16ELi16ELi16EEvPK6__halfS2_PS0_iiiE6w_smem;
	add.s32 	%r218, %r217, %r216;
	shl.b32 	%r219, %r88, 1;
	add.s32 	%r220, %r218, %r219;
	st.shared.u16 	[%r220], %rs43;
	bra.uni 	$L__BB1_55;
$L__BB1_54:
	shl.b32 	%r221, %r87, 5;
	mov.u32 	%r222, _ZZ23fp16_matmul_wmma_kernelILi16ELi16ELi16EEvPK6__halfS2_PS0_iiiE6w_smem;
	add.s32 	%r223, %r222, %r221;
	shl.b32 	%r224, %r88, 1;
	add.s32 	%r225, %r223, %r224;
	mad.lo.s32 	%r226, %r89, %r97, %r90;
	mul.wide.u32 	%rd32, %r226, 2;
	add.s64 	%rd33, %rd2, %rd32;
	ld.global.nc.u16 	%rs44, [%rd33];
	st.shared.u16 	[%r225], %rs44;
$L__BB1_55:
	add.s32 	%r254, %r86, %r5;
	setp.lt.u32 	%p55, %r254, 256;
	@%p55 bra 	$L__BB1_32;
$L__BB1_56:
	setp.gt.u32 	%p56, %r3, 31;
	bar.sync 	0;
	@%p56 bra 	$L__BB1_58;
	mov.u32 	%r227, _ZZ23fp16_matmul_wmma_kernelILi16ELi16ELi16EEvPK6__halfS2_PS0_iiiE6x_smem;
	mov.b32 	%r228, 16;
	wmma.load.a.sync.aligned.row.m16n16k16.shared.f16 	{%r229, %r230, %r231, %r232, %r233, %r234, %r235, %r236}, [%r227], %r228;
	mov.u32 	%r237, _ZZ23fp16_matmul_wmma_kernelILi16ELi16ELi16EEvPK6__halfS2_PS0_iiiE6w_smem;
	wmma.load.b.sync.aligned.row.m16n16k16.shared.f16 	{%r238, %r239, %r240, %r241, %r242, %r243, %r244, %r245}, [%r237], %r228;
	wmma.mma.sync.aligned.row.row.m16n16k16.f32.f32 {%f72, %f71, %f70, %f69, %f68, %f67, %f66, %f65}, {%r229, %r230, %r231, %r232, %r233, %r234, %r235, %r236}, {%r238, %r239, %r240, %r241, %r242, %r243, %r244, %r245}, {%f72, %f71, %f70, %f69, %f68, %f67, %f66, %f65};
$L__BB1_58:
	add.s32 	%r252, %r252, 16;
	setp.lt.s32 	%p57, %r252, %r97;
	@%p57 bra 	$L__BB1_2;
$L__BB1_59:
	setp.gt.u32 	%p58, %r3, 31;
	@%p58 bra 	$L__BB1_62;
	// begin inline asm
	{  cvt.rn.f16.f32 %rs45, %f72;}

	// end inline asm
	// begin inline asm
	{  cvt.rn.f16.f32 %rs46, %f71;}

	// end inline asm
	// begin inline asm
	{  cvt.rn.f16.f32 %rs47, %f70;}

	// end inline asm
	// begin inline asm
	{  cvt.rn.f16.f32 %rs48, %f69;}

	// end inline asm
	// begin inline asm
	{  cvt.rn.f16.f32 %rs49, %f68;}

	// end inline asm
	// begin inline asm
	{  cvt.rn.f16.f32 %rs50, %f67;}

	// end inline asm
	// begin inline asm
	{  cvt.rn.f16.f32 %rs51, %f66;}

	// end inline asm
	// begin inline asm
	{  cvt.rn.f16.f32 %rs52, %f65;}

	// end inline asm
	shl.b32 	%r93, %r1, 4;
	shl.b32 	%r94, %r2, 4;
	setp.ge.s32 	%p59, %r93, %r95;
	setp.ge.s32 	%p60, %r94, %r96;
	or.pred  	%p61, %p59, %p60;
	@%p61 bra 	$L__BB1_62;
	ld.param.u64 	%rd37, [_Z23fp16_matmul_wmma_kernelILi16ELi16ELi16EEvPK6__halfS2_PS0_iii_param_2];
	mov.b32 	%r247, {%rs51, %rs52};
	mov.b32 	%r248, {%rs49, %rs50};
	mov.b32 	%r249, {%rs47, %rs48};
	mov.b32 	%r250, {%rs45, %rs46};
	mad.lo.s32 	%r251, %r96, %r93, %r94;
	cvta.to.global.u64 	%rd34, %rd37;
	mul.wide.u32 	%rd35, %r251, 2;
	add.s64 	%rd36, %rd34, %rd35;
	wmma.store.d.sync.aligned.row.m16n16k16.global.f16 	[%rd36], {%r250, %r249, %r248, %r247}, %r96;
$L__BB1_62:
	ret;

}


// ===== COMPILED SASS (sm_100) =====

	.target	sm_100

	.elftype	@"ET_EXEC"


//--------------------- .note.nv.tkinfo           --------------------------
	.section	.note.nv.tkinfo,"",@"SHT_NOTE"
	.sectionflags	@"SHF_NOTE_NV_TKINFO"
	.tkinfo
        /*0018*/ 	.word	0x00000002
        /*0030*/ 	.string	""
        /*0030*/ 	.string	"ptxas"
        /*0030*/ 	.string	"Cuda compilation tools, release 13.0, V13.0.88"
        /*0030*/ 	.string	"Build cuda_13.0.r13.0/compiler.36424714_0"
        /*0030*/ 	.string	"-arch sm_100 -m 64 "



//--------------------- .note.nv.cuinfo           --------------------------
	.section	.note.nv.cuinfo,"",@"SHT_NOTE"
	.sectionflags	@"SHF_NOTE_NV_CUINFO"
        /*0018*/ 	.short	0x0002
        /*001a*/ 	.short	0x0064
        /*001c*/ 	.short	0x0082
	.zero		2


//--------------------- .nv.info                  --------------------------
	.section	.nv.info,"",@"SHT_CUDA_INFO"
	.align	4


	//----- nvinfo : EIATTR_REGCOUNT
	.align		4
        /*0000*/ 	.byte	0x04, 0x2f
        /*0002*/ 	.short	(.L_1 - .L_0)
	.align		4
.L_0:
        /*0004*/ 	.word	index@(_Z24fp16_matmul_naive_kernelPK6__halfS1_PS_iii)
        /*0008*/ 	.word	0x00000020


	//----- nvinfo : EIATTR_FRAME_SIZE
	.align		4
.L_1:
        /*000c*/ 	.byte	0x04, 0x11
        /*000e*/ 	.short	(.L_3 - .L_2)
	.align		4
.L_2:
        /*0010*/ 	.word	index@(_Z24fp16_matmul_naive_kernelPK6__halfS1_PS_iii)
        /*0014*/ 	.word	0x00000000


	//----- nvinfo : EIATTR_REGCOUNT
	.align		4
.L_3:
        /*0018*/ 	.byte	0x04, 0x2f
        /*001a*/ 	.short	(.L_5 - .L_4)
	.align		4
.L_4:
        /*001c*/ 	.word	index@(_Z23fp16_matmul_wmma_kernelILi16ELi16ELi16EEvPK6__halfS2_PS0_iii)
        /*0020*/ 	.word	0x00000028


	//----- nvinfo : EIATTR_FRAME_SIZE
	.align		4
.L_5:
        /*0024*/ 	.byte	0x04, 0x11
        /*0026*/ 	.short	(.L_7 - .L_6)
	.align		4
.L_6:
        /*0028*/ 	.word	index@(_Z23fp16_matmul_wmma_kernelILi16ELi16ELi16EEvPK6__halfS2_PS0_iii)
        /*002c*/ 	.word	0x00000000


	//----- nvinfo : EIATTR_MIN_STACK_SIZE
	.align		4
.L_7:
        /*0030*/ 	.byte	0x04, 0x12
        /*0032*/ 	.short	(.L_9 - .L_8)
	.align		4
.L_8:
        /*0034*/ 	.word	index@(_Z23fp16_matmul_wmma_kernelILi16ELi16ELi16EEvPK6__halfS2_PS0_iii)
        /*0038*/ 	.word	0x00000000


	//----- nvinfo : EIATTR_MIN_STACK_SIZE
	.align		4
.L_9:
        /*003c*/ 	.byte	0x04, 0x12
        /*003e*/ 	.short	(.L_11 - .L_10)
	.align		4
.L_10:
        /*0040*/ 	.word	index@(_Z24fp16_matmul_naive_kernelPK6__halfS1_PS_iii)
        /*0044*/ 	.word	0x00000000
.L_11:


//--------------------- .nv.compat                --------------------------
	.section	.nv.compat,"",@"SHT_CUDA_COMPAT_INFO"
	.align	4
        /*0000*/ 	.byte	0x02, 0x09, 0x00, 0x00, 0x02, 0x02, 0x01, 0x00, 0x02, 0x05, 0x05, 0x00, 0x03, 0x07, 0x01, 0x01
        /*0010*/ 	.byte	0x02, 0x03, 0x00, 0x00, 0x02, 0x06, 0x01, 0x00, 0x04, 0x0b, 0x08, 0x00, 0x09, 0x00, 0x00, 0x00
        /*0020*/ 	.byte	0x00, 0x00, 0x00, 0x00


//--------------------- .nv.info._Z23fp16_matmul_wmma_kernelILi16ELi16ELi16EEvPK6__halfS2_PS0_iii --------------------------
	.section	.nv.info._Z23fp16_matmul_wmma_kernelILi16ELi16ELi16EEvPK6__halfS2_PS0_iii,"",@"SHT_CUDA_INFO"
	.sectionflags	@""
	.align	4


	//----- nvinfo : EIATTR_CUDA_API_VERSION
	.align		4
        /*0000*/ 	.byte	0x04, 0x37
        /*0002*/ 	.short	(.L_13 - .L_12)
.L_12:
        /*0004*/ 	.word	0x00000082


	//----- nvinfo : EIATTR_KPARAM_INFO
	.align		4
.L_13:
        /*0008*/ 	.byte	0x04, 0x17
        /*000a*/ 	.short	(.L_15 - .L_14)
.L_14:
        /*000c*/ 	.word	0x00000000
        /*0010*/ 	.short	0x0005
        /*0012*/ 	.short	0x0020
        /*0014*/ 	.byte	0x00, 0xf0, 0x11, 0x00


	//----- nvinfo : EIATTR_KPARAM_INFO
	.align		4
.L_15:
        /*0018*/ 	.byte	0x04, 0x17
        /*001a*/ 	.short	(.L_17 - .L_16)
.L_16:
        /*001c*/ 	.word	0x00000000
        /*0020*/ 	.short	0x0004
        /*0022*/ 	.short	0x001c
        /*0024*/ 	.byte	0x00, 0xf0, 0x11, 0x00


	//----- nvinfo : EIATTR_KPARAM_INFO
	.align		4
.L_17:
        /*0028*/ 	.byte	0x04, 0x17
        /*002a*/ 	.short	(.L_19 - .L_18)
.L_18:
        /*002c*/ 	.word	0x00000000
        /*0030*/ 	.short	0x0003
        /*0032*/ 	.short	0x0018
        /*0034*/ 	.byte	0x00, 0xf0, 0x11, 0x00


	//----- nvinfo : EIATTR_KPARAM_INFO
	.align		4
.L_19:
        /*0038*/ 	.byte	0x04, 0x17
        /*003a*/ 	.short	(.L_21 - .L_20)
.L_20:
        /*003c*/ 	.word	0x00000000
        /*0040*/ 	.short	0x0002
        /*0042*/ 	.short	0x0010
        /*0044*/ 	.byte	0x00, 0xf5, 0x21, 0x00


	//----- nvinfo : EIATTR_KPARAM_INFO
	.align		4
.L_21:
        /*0048*/ 	.byte	0x04, 0x17
        /*004a*/ 	.short	(.L_23 - .L_22)
.L_22:
        /*004c*/ 	.word	0x00000000
        /*0050*/ 	.short	0x0001
        /*0052*/ 	.short	0x0008
        /*0054*/ 	.byte	0x00, 0xf5, 0x21, 0x00


	//----- nvinfo : EIATTR_KPARAM_INFO
	.align		4
.L_23:
        /*0058*/ 	.byte	0x04, 0x17
        /*005a*/ 	.short	(.L_25 - .L_24)
.L_24:
        /*005c*/ 	.word	0x00000000
        /*0060*/ 	.short	0x0000
        /*0062*/ 	.short	0x0000
        /*0064*/ 	.byte	0x00, 0xf5, 0x21, 0x00


	//----- nvinfo : EIATTR_SPARSE_MMA_MASK
	.align		4
.L_25:
        /*0068*/ 	.byte	0x03, 0x50
        /*006a*/ 	.short	0x0000


	//----- nvinfo : EIATTR_WMMA_USED
	.align		4
        /*006c*/ 	.byte	0x01, 0x2b
	.zero		2


	//----- nvinfo : EIATTR_MAXREG_COUNT
	.align		4
        /*0070*/ 	.byte	0x03, 0x1b
        /*0072*/ 	.short	0x00ff


	//----- nvinfo : EIATTR_NUM_BARRIERS
	.align		4
        /*0074*/ 	.byte	0x02, 0x4c
        /*0076*/ 	.byte	0x01
	.zero		1


	//----- nvinfo : EIATTR_MERCURY_ISA_VERSION
	.align		4
        /*0078*/ 	.byte	0x03, 0x5f
        /*007a*/ 	.short	0x0101


	//----- nvinfo : EIATTR_VRC_CTA_INIT_COUNT
	.align		4
        /*007c*/ 	.byte	0x02, 0x4a
	.zero		1
	.zero		1


	//----- nvinfo : EIATTR_EXIT_INSTR_OFFSETS
	.align		4
        /*0080*/ 	.byte	0x04, 0x1c
        /*0082*/ 	.short	(.L_27 - .L_26)


	//   ....[0]....
.L_26:
        /*0084*/ 	.word	0x000017e0


	//   ....[1]....
        /*0088*/ 	.word	0x00001840


	//   ....[2]....
        /*008c*/ 	.word	0x000019a0


	//----- nvinfo : EIATTR_CRS_STACK_SIZE
	.align		4
.L_27:
        /*0090*/ 	.byte	0x04, 0x1e
        /*0092*/ 	.short	(.L_29 - .L_28)
.L_28:
        /*0094*/ 	.word	0x00000000


	//----- nvinfo : EIATTR_CBANK_PARAM_SIZE
	.align		4
.L_29:
        /*0098*/ 	.byte	0x03, 0x19
        /*009a*/ 	.short	0x0024


	//----- nvinfo : EIATTR_PARAM_CBANK
	.align		4
        /*009c*/ 	.byte	0x04, 0x0a
        /*009e*/ 	.short	(.L_31 - .L_30)
	.align		4
.L_30:
        /*00a0*/ 	.word	index@(.nv.constant0._Z23fp16_matmul_wmma_kernelILi16ELi16ELi16EEvPK6__halfS2_PS0_iii)
        /*00a4*/ 	.short	0x0380
        /*00a6*/ 	.short	0x0024


	//----- nvinfo : EIATTR_SW_WAR
	.align		4
.L_31:
        /*00a8*/ 	.byte	0x04, 0x36
        /*00aa*/ 	.short	(.L_33 - .L_32)
.L_32:
        /*00ac*/ 	.word	0x00000008
.L_33:


//--------------------- .nv.info._Z24fp16_matmul_naive_kernelPK6__halfS1_PS_iii --------------------------
	.section	.nv.info._Z24fp16_matmul_naive_kernelPK6__halfS1_PS_iii,"",@"SHT_CUDA_INFO"
	.sectionflags	@""
	.align	4


	//----- nvinfo : EIATTR_CUDA_API_VERSION
	.align		4
        /*0000*/ 	.byte	0x04, 0x37
        /*0002*/ 	.short	(.L_35 - .L_34)
.L_34:
        /*0004*/ 	.word	0x00000082


	//----- nvinfo : EIATTR_KPARAM_INFO
	.align		4
.L_35:
        /*0008*/ 	.byte	0x04, 0x17
        /*000a*/ 	.short	(.L_37 - .L_36)
.L_36:
        /*000c*/ 	.word	0x00000000
        /*0010*/ 	.short	0x0005
        /*0012*/ 	.short	0x0020
        /*0014*/ 	.byte	0x00, 0xf0, 0x11, 0x00


	//----- nvinfo : EIATTR_KPARAM_INFO
	.align		4
.L_37:
        /*0018*/ 	.byte	0x04, 0x17
        /*001a*/ 	.short	(.L_39 - .L_38)
.L_38:
        /*001c*/ 	.word	0x00000000
        /*0020*/ 	.short	0x0004
        /*0022*/ 	.short	0x001c
        /*0024*/ 	.byte	0x00, 0xf0, 0x11, 0x00


	//----- nvinfo : EIATTR_KPARAM_INFO
	.align		4
.L_39:
        /*0028*/ 	.byte	0x04, 0x17
        /*002a*/ 	.short	(.L_41 - .L_40)
.L_40:
        /*002c*/ 	.word	0x00000000
        /*0030*/ 	.short	0x0003
        /*0032*/ 	.short	0x0018
        /*0034*/ 	.byte	0x00, 0xf0, 0x11, 0x00


	//----- nvinfo : EIATTR_KPARAM_INFO
	.align		4
.L_41:
        /*0038*/ 	.byte	0x04, 0x17
        /*003a*/ 	.short	(.L_43 - .L_42)
.L_42:
        /*003c*/ 	.word	0x00000000
        /*0040*/ 	.short	0x0002
        /*0042*/ 	.short	0x0010
        /*0044*/ 	.byte	0x00, 0xf5, 0x21, 0x00


	//----- nvinfo : EIATTR_KPARAM_INFO
	.align		4
.L_43:
        /*0048*/ 	.byte	0x04, 0x17
        /*004a*/ 	.short	(.L_45 - .L_44)
.L_44:
        /*004c*/ 	.word	0x00000000
        /*0050*/ 	.short	0x0001
        /*0052*/ 	.short	0x0008
        /*0054*/ 	.byte	0x00, 0xf5, 0x21, 0x00


	//----- nvinfo : EIATTR_KPARAM_INFO
	.align		4
.L_45:
        /*0058*/ 	.byte	0x04, 0x17
        /*005a*/ 	.short	(.L_47 - .L_46)
.L_46:
        /*005c*/ 	.word	0x00000000
        /*0060*/ 	.short	0x0000
        /*0062*/ 	.short	0x0000
        /*0064*/ 	.byte	0x00, 0xf5, 0x21, 0x00


	//----- nvinfo : EIATTR_SPARSE_MMA_MASK
	.align		4
.L_47:
        /*0068*/ 	.byte	0x03, 0x50
        /*006a*/ 	.short	0x0000


	//----- nvinfo : EIATTR_MAXREG_COUNT
	.align		4
        /*006c*/ 	.byte	0x03, 0x1b
        /*006e*/ 	.short	0x00ff


	//----- nvinfo : EIATTR_MERCURY_ISA_VERSION
	.align		4
        /*0070*/ 	.byte	0x03, 0x5f
        /*0072*/ 	.short	0x0101


	//----- nvinfo : EIATTR_VRC_CTA_INIT_COUNT
	.align		4
        /*0074*/ 	.byte	0x02, 0x4a
	.zero		1
	.zero		1


	//----- nvinfo : EIATTR_EXIT_INSTR_OFFSETS
	.align		4
        /*0078*/ 	.byte	0x04, 0x1c
        /*007a*/ 	.short	(.L_49 - .L_48)


	//   ....[0]....
.L_48:
        /*007c*/ 	.word	0x000000c0


	//   ....[1]....
        /*0080*/ 	.word	0x00000f80


	//----- nvinfo : EIATTR_CBANK_PARAM_SIZE
	.align		4
.L_49:
        /*0084*/ 	.byte	0x03, 0x19
        /*0086*/ 	.short	0x0024


	//----- nvinfo : EIATTR_PARAM_CBANK
	.align		4
        /*0088*/ 	.byte	0x04, 0x0a
        /*008a*/ 	.short	(.L_51 - .L_50)
	.align		4
.L_50:
        /*008c*/ 	.word	index@(.nv.constant0._Z24fp16_matmul_naive_kernelPK6__halfS1_PS_iii)
        /*0090*/ 	.short	0x0380
        /*0092*/ 	.short	0x0024


	//----- nvinfo : EIATTR_SW_WAR
	.align		4
.L_51:
        /*0094*/ 	.byte	0x04, 0x36
        /*0096*/ 	.short	(.L_53 - .L_52)
.L_52:
        /*0098*/ 	.word	0x00000008
.L_53:


//--------------------- .nv.callgraph             --------------------------
	.section	.nv.callgraph,"",@"SHT_CUDA_CALLGRAPH"
	.align	4
	.sectionentsize	8
	.align		4
        /*0000*/ 	.word	0x00000000
	.align		4
        /*0004*/ 	.word	0xffffffff
	.align		4
        /*0008*/ 	.word	0x00000000
	.align		4
        /*000c*/ 	.word	0xfffffffe
	.align		4
        /*0010*/ 	.word	0x00000000
	.align		4
        /*0014*/ 	.word	0xfffffffd
	.align		4
        /*0018*/ 	.word	0x00000000
	.align		4
        /*001c*/ 	.word	0xfffffffc


//--------------------- .text._Z23fp16_matmul_wmma_kernelILi16ELi16ELi16EEvPK6__halfS2_PS0_iii --------------------------
	.section	.text._Z23fp16_matmul_wmma_kernelILi16ELi16ELi16EEvPK6__halfS2_PS0_iii,"ax",@progbits
	.align	128
        .global         _Z23fp16_matmul_wmma_kernelILi16ELi16ELi16EEvPK6__halfS2_PS0_iii
        .type           _Z23fp16_matmul_wmma_kernelILi16ELi16ELi16EEvPK6__halfS2_PS0_iii,@function
        .size           _Z23fp16_matmul_wmma_kernelILi16ELi16ELi16EEvPK6__halfS2_PS0_iii,(.L_x_28 - _Z23fp16_matmul_wmma_kernelILi16ELi16ELi16EEvPK6__halfS2_PS0_iii)
        .other          _Z23fp16_matmul_wmma_kernelILi16ELi16ELi16EEvPK6__halfS2_PS0_iii,@"STO_CUDA_ENTRY STV_DEFAULT"
_Z23fp16_matmul_wmma_kernelILi16ELi16ELi16EEvPK6__halfS2_PS0_iii:
.text._Z23fp16_matmul_wmma_kernelILi16ELi16ELi16EEvPK6__halfS2_PS0_iii:
[----:B------:R-:W-:Y:S01]  /*0000*/  LDC R1, c[0x0][0x37c] ;  /* 0x0000df00ff017b82 */ /* 0x000fe20000000800 */
[----:B------:R-:W0:Y:S01]  /*0010*/  LDCU UR4, c[0x0][0x3a0] ;  /* 0x00007400ff0477ac */ /* 0x000e220008000800 */
[----:B------:R-:W1:Y:S01]  /*0020*/  S2R R0, SR_CTAID.Y ;  /* 0x0000000000007919 */ /* 0x000e620000002600 */
[----:B------:R-:W-:Y:S02]  /*0030*/  CS2R R14, SRZ ;  /* 0x00000000000e7805 */ /* 0x000fe4000001ff00 */
[----:B------:R-:W-:Y:S02]  /*0040*/  CS2R R12, SRZ ;  /* 0x00000000000c7805 */ /* 0x000fe4000001ff00 */
[----:B------:R-:W-:Y:S01]  /*0050*/  CS2R R10, SRZ ;  /* 0x00000000000a7805 */ /* 0x000fe2000001ff00 */
[----:B------:R-:W2:Y:S01]  /*0060*/  S2R R2, SR_CTAID.X ;  /* 0x0000000000027919 */ /* 0x000ea20000002500 */
[----:B------:R-:W-:Y:S01]  /*0070*/  CS2R R8, SRZ ;  /* 0x0000000000087805 */ /* 0x000fe2000001ff00 */
[----:B------:R-:W3:Y:S01]  /*0080*/  LDCU.64 UR8, c[0x0][0x358] ;  /* 0x00006b00ff0877ac */ /* 0x000ee20008000a00 */
[----:B------:R-:W4:Y:S01]  /*0090*/  S2R R3, SR_TID.X ;  /* 0x0000000000037919 */ /* 0x000f220000002100 */
[----:B0-----:R-:W-:-:S09]  /*00a0*/  UISETP.GE.AND UP0, UPT, UR4, 0x1, UPT ;  /* 0x000000010400788c */ /* 0x001fd2000bf06270 */
[----:B---3--:R-:W-:Y:S05]  /*00b0*/  BRA.U !UP0, `(.L_x_0) ;  /* 0x0000001508c47547 */ /* 0x008fea000b800000 */
[----:B------:R-:W0:Y:S01]  /*00c0*/  LDC R4, c[0x0][0x360] ;  /* 0x0000d800ff047b82 */ /* 0x000e220000000800 */
[----:B------:R-:W-:Y:S01]  /*00d0*/  UMOV UR4, 0x400 ;  /* 0x0000040000047882 */ /* 0x000fe20000000000 */
[----:B------:R-:W-:Y:S01]  /*00e0*/  IMAD.MOV.U32 R30, RZ, RZ, RZ ;  /* 0x000000ffff1e7224 */ /* 0x000fe200078e00ff */
[----:B------:R-:W-:Y:S01]  /*00f0*/  UIADD3 UR5, UPT, UPT, UR4, 0x200, URZ ;  /* 0x0000020004057890 */ /* 0x000fe2000fffe0ff */
[----:B------:R-:W3:Y:S04]  /*0100*/  LDCU UR7, c[0x0][0x398] ;  /* 0x00007300ff0777ac */ /* 0x000ee80008000800 */
[----:B------:R-:W5:Y:S01]  /*0110*/  S2UR UR6, SR_CgaCtaId ;  /* 0x00000000000679c3 */ /* 0x000f620000008800 */
[----:B0-----:R-:W0:Y:S01]  /*0120*/  I2F.U32.RP R17, R4 ;  /* 0x0000000400117306 */ /* 0x001e220000209000 */
[----:B----4-:R-:W-:Y:S01]  /*0130*/  IMAD.IADD R5, R3, 0x1, R4 ;  /* 0x0000000103057824 */ /* 0x010fe200078e0204 */
[----:B------:R-:W-:-:S03]  /*0140*/  ISETP.NE.U32.AND P2, PT, R4, RZ, PT ;  /* 0x000000ff0400720c */ /* 0x000fc60003f45070 */
[C---:B------:R-:W-:Y:S01]  /*0150*/  IMAD.IADD R25, R5.reuse, 0x1, R4 ;  /* 0x0000000105197824 */ /* 0x040fe200078e0204 */
[C---:B------:R-:W-:Y:S02]  /*0160*/  ISETP.GE.U32.AND P0, PT, R5.reuse, 0x100, PT ;  /* 0x000001000500780c */ /* 0x040fe40003f06070 */
[----:B------:R-:W-:Y:S01]  /*0170*/  VIMNMX.U32 R15, PT, PT, R5, 0x100, !PT ;  /* 0x00000100050f7848 */ /* 0x000fe20007fe0000 */
[----:B-----5:R-:W-:Y:S01]  /*0180*/  ULEA UR4, UR6, UR4, 0x18 ;  /* 0x0000000406047291 */ /* 0x020fe2000f8ec0ff */
[----:B------:R-:W-:Y:S01]  /*0190*/  SEL R16, RZ, 0x1, P0 ;  /* 0x00000001ff107807 */ /* 0x000fe20000000000 */
[----:B------:R-:W-:Y:S01]  /*01a0*/  ULEA UR5, UR6, UR5, 0x18 ;  /* 0x0000000506057291 */ /* 0x000fe2000f8ec0ff */
[----:B------:R-:W4:Y:S02]  /*01b0*/  LDCU UR6, c[0x0][0x3a0] ;  /* 0x00007400ff0677ac */ /* 0x000f240008000800 */
[----:B------:R-:W-:Y:S01]  /*01c0*/  IADD3 R15, PT, PT, R15, -R5, -R16 ;  /* 0x800000050f0f7210 */ /* 0x000fe20007ffe810 */
[----:B0-----:R-:W0:Y:S02]  /*01d0*/  MUFU.RCP R17, R17 ;  /* 0x0000001100117308 */ /* 0x001e240000001000 */
[----:B0-----:R-:W-:-:S06]  /*01e0*/  VIADD R6, R17, 0xffffffe ;  /* 0x0ffffffe11067836 */ /* 0x001fcc0000000000 */
[----:B------:R0:W5:Y:S02]  /*01f0*/  F2I.FTZ.U32.TRUNC.NTZ R7, R6 ;  /* 0x0000000600077305 */ /* 0x000164000021f000 */
[----:B0-----:R-:W-:Y:S02]  /*0200*/  IMAD.MOV.U32 R6, RZ, RZ, RZ ;  /* 0x000000ffff067224 */ /* 0x001fe400078e00ff */
[----:B-----5:R-:W-:-:S04]  /*0210*/  IMAD.MOV R19, RZ, RZ, -R7 ;  /* 0x000000ffff137224 */ /* 0x020fc800078e0a07 */
[----:B------:R-:W-:-:S04]  /*0220*/  IMAD R19, R19, R4, RZ ;  /* 0x0000000413137224 */ /* 0x000fc800078e02ff */
[----:B------:R-:W-:-:S04]  /*0230*/  IMAD.HI.U32 R18, R7, R19, R6 ;  /* 0x0000001307127227 */ /* 0x000fc800078e0006 */
[----:B------:R-:W-:Y:S02]  /*0240*/  IMAD.SHL.U32 R7, R3, 0x2, RZ ;  /* 0x0000000203077824 */ /* 0x000fe400078e00ff */
[----:B------:R-:W-:-:S03]  /*0250*/  IMAD.HI.U32 R27, R18, R15, RZ ;  /* 0x0000000f121b7227 */ /* 0x000fc600078e00ff */
[----:B------:R-:W-:Y:S01]  /*0260*/  LOP3.LUT R18, R7, 0x1e, RZ, 0xc0, !PT ;  /* 0x0000001e07127812 */ /* 0x000fe200078ec0ff */
[----:B------:R-:W-:-:S04]  /*0270*/  IMAD.MOV R6, RZ, RZ, -R27 ;  /* 0x000000ffff067224 */ /* 0x000fc800078e0a1b */
[----:B------:R-:W-:Y:S01]  /*0280*/  IMAD R15, R4, R6, R15 ;  /* 0x00000006040f7224 */ /* 0x000fe200078e020f */
[----:B------:R-:W-:-:S04]  /*0290*/  SHF.R.U32.HI R6, RZ, 0x4, R3 ;  /* 0x00000004ff067819 */ /* 0x000fc80000011603 */
[----:B------:R-:W-:Y:S02]  /*02a0*/  ISETP.GE.U32.AND P0, PT, R15, R4, PT ;  /* 0x000000040f00720c */ /* 0x000fe40003f06070 */
[C---:B------:R-:W-:Y:S02]  /*02b0*/  LEA R7, R6.reuse, UR4, 0x5 ;  /* 0x0000000406077c11 */ /* 0x040fe4000f8e28ff */
[----:B------:R-:W-:-:S03]  /*02c0*/  LEA R17, R6, UR5, 0x5 ;  /* 0x0000000506117c11 */ /* 0x000fc6000f8e28ff */
[----:B------:R-:W-:Y:S02]  /*02d0*/  IMAD.IADD R6, R7, 0x1, R18 ;  /* 0x0000000107067824 */ /* 0x000fe400078e0212 */
[----:B------:R-:W-:Y:S02]  /*02e0*/  IMAD.IADD R7, R18, 0x1, R17 ;  /* 0x0000000112077824 */ /* 0x000fe400078e0211 */
[----:B------:R-:W-:Y:S02]  /*02f0*/  IMAD.SHL.U32 R18, R25, 0x2, RZ ;  /* 0x0000000219127824 */ /* 0x000fe400078e00ff */
[-C--:B------:R-:W-:Y:S01]  /*0300*/  @P0 IADD3 R15, PT, PT, R15, -R4.reuse, RZ ;  /* 0x800000040f0f0210 */ /* 0x080fe20007ffe0ff */
[----:B------:R-:W-:Y:S02]  /*0310*/  @P0 VIADD R27, R27, 0x1 ;  /* 0x000000011b1b0836 */ /* 0x000fe40000000000 */
[----:B------:R-:W-:Y:S01]  /*0320*/  IMAD.SHL.U32 R17, R5, 0x2, RZ ;  /* 0x0000000205117824 */ /* 0x000fe200078e00ff */
[----:B------:R-:W-:-:S02]  /*0330*/  ISETP.GE.U32.AND P1, PT, R15, R4, PT ;  /* 0x000000040f00720c */ /* 0x000fc40003f26070 */
[----:B------:R-:W-:Y:S02]  /*0340*/  SHF.R.U32.HI R15, RZ, 0x4, R5 ;  /* 0x00000004ff0f7819 */ /* 0x000fe40000011605 */
[----:B------:R-:W-:Y:S02]  /*0350*/  LOP3.LUT R29, R18, 0x1e, RZ, 0xc0, !PT ;  /* 0x0000001e121d7812 */ /* 0x000fe400078ec0ff */
[C---:B------:R-:W-:Y:S02]  /*0360*/  LEA R24, R15.reuse, UR4, 0x5 ;  /* 0x000000040f187c11 */ /* 0x040fe4000f8e28ff */
[----:B------:R-:W-:Y:S02]  /*0370*/  LEA R26, R15, UR5, 0x5 ;  /* 0x000000050f1a7c11 */ /* 0x000fe4000f8e28ff */
[----:B------:R-:W-:Y:S02]  /*0380*/  SHF.R.U32.HI R15, RZ, 0x4, R25 ;  /* 0x00000004ff0f7819 */ /* 0x000fe40000011619 */
[----:B------:R-:W-:-:S02]  /*0390*/  LOP3.LUT R17, R17, 0x1e, RZ, 0xc0, !PT ;  /* 0x0000001e11117812 */ /* 0x000fc400078ec0ff */
[----:B------:R-:W-:Y:S02]  /*03a0*/  @P1 IADD3 R27, PT, PT, R27, 0x1, RZ ;  /* 0x000000011b1b1810 */ /* 0x000fe40007ffe0ff */
[----:B------:R-:W-:Y:S01]  /*03b0*/  @!P2 LOP3.LUT R27, RZ, R4, RZ, 0x33, !PT ;  /* 0x00000004ff1ba212 */ /* 0x000fe200078e33ff */
[----:B------:R-:W-:Y:S01]  /*03c0*/  IMAD.IADD R24, R24, 0x1, R17 ;  /* 0x0000000118187824 */ /* 0x000fe200078e0211 */
[----:B------:R-:W-:Y:S01]  /*03d0*/  LEA R28, R15, UR4, 0x5 ;  /* 0x000000040f1c7c11 */ /* 0x000fe2000f8e28ff */
[----:B------:R-:W-:Y:S01]  /*03e0*/  IMAD.IADD R26, R17, 0x1, R26 ;  /* 0x00000001111a7824 */ /* 0x000fe200078e021a */
[----:B------:R-:W-:Y:S01]  /*03f0*/  LEA R18, R15, UR5, 0x5 ;  /* 0x000000050f127c11 */ /* 0x000fe2000f8e28ff */
[----:B------:R-:W-:Y:S01]  /*0400*/  IMAD.IADD R27, R16, 0x1, R27 ;  /* 0x00000001101b7824 */ /* 0x000fe200078e021b */
[----:B------:R-:W-:Y:S01]  /*0410*/  MOV R15, RZ ;  /* 0x000000ff000f7202 */ /* 0x000fe20000000f00 */
[----:B------:R-:W-:Y:S02]  /*0420*/  IMAD.IADD R28, R28, 0x1, R29 ;  /* 0x000000011c1c7824 */ /* 0x000fe400078e021d */
[----:B------:R-:W-:Y:S01]  /*0430*/  IMAD.IADD R29, R29, 0x1, R18 ;  /* 0x000000011d1d7824 */ /* 0x000fe200078e0212 */
[----:B---34-:R-:W-:-:S07]  /*0440*/  LOP3.LUT R31, R27, 0x3, RZ, 0xc0, !PT ;  /* 0x000000031b1f7812 */ /* 0x018fce00078ec0ff */
.L_x_19:
[----:B------:R-:W-:-:S13]  /*0450*/  ISETP.GT.U32.AND P0, PT, R3, 0xff, PT ;  /* 0x000000ff0300780c */ /* 0x000fda0003f04070 */
[----:B01-34-:R-:W-:Y:S05]  /*0460*/  @P0 BRA `(.L_x_1) ;  /* 0x0000001000640947 */ /* 0x01bfea0003800000 */
[----:B------:R-:W-:Y:S01]  /*0470*/  ISETP.NE.AND P0, PT, R31, 0x3, PT ;  /* 0x000000031f00780c */ /* 0x000fe20003f05270 */
[----:B------:R-:W-:Y:S01]  /*0480*/  BSSY.RECONVERGENT B0, `(.L_x_2) ;  /* 0x0000039000007945 */ /* 0x000fe20003800200 */
[----:B------:R-:W-:-:S11]  /*0490*/  IMAD.MOV.U32 R33, RZ, RZ, R3 ;  /* 0x000000ffff217224 */ /* 0x000fd600078e0003 */
[----:B------:R-:W-:Y:S05]  /*04a0*/  @!P0 BRA `(.L_x_3) ;  /* 0x0000000000d88947 */ /* 0x000fea0003800000 */
[----:B------:R-:W0:Y:S01]  /*04b0*/  LDC R18, c[0x0][0x3a0] ;  /* 0x0000e800ff127b82 */ /* 0x000e220000000800 */
[----:B------:R-:W-:Y:S01]  /*04c0*/  LOP3.LUT R23, R3, 0xf, RZ, 0xc0, !PT ;  /* 0x0000000f03177812 */ /* 0x000fe200078ec0ff */
[----:B------:R-:W-:Y:S01]  /*04d0*/  BSSY.RECONVERGENT B1, `(.L_x_4) ;  /* 0x000000e000017945 */ /* 0x000fe20003800200 */
[----:B------:R-:W-:-:S03]  /*04e0*/  SHF.R.U32.HI R21, RZ, 0x4, R3 ;  /* 0x00000004ff157819 */ /* 0x000fc60000011603 */
[----:B------:R-:W-:Y:S02]  /*04f0*/  IMAD.IADD R17, R23, 0x1, R30 ;  /* 0x0000000117117824 */ /* 0x000fe400078e021e */
[----:B------:R-:W3:Y:S01]  /*0500*/  LDC R19, c[0x0][0x398] ;  /* 0x0000e600ff137b82 */ /* 0x000ee20000000800 */
[----:B-1----:R-:W-:Y:S02]  /*0510*/  IMAD R21, R0, 0x10, R21 ;  /* 0x0000001000157824 */ /* 0x002fe400078e0215 */
[----:B0-----:R-:W-:-:S04]  /*0520*/  ISETP.GE.AND P0, PT, R17, R18, PT ;  /* 0x000000121100720c */ /* 0x001fc80003f06270 */
[----:B---3--:R-:W-:-:S13]  /*0530*/  ISETP.LT.AND P0, PT, R21, R19, !P0 ;  /* 0x000000131500720c */ /* 0x008fda0004701270 */
[----:B------:R-:W-:Y:S01]  /*0540*/  @!P0 PRMT R17, RZ, 0x7610, R17 ;  /* 0x00007610ff118816 */ /* 0x000fe20000000011 */
[----:B------:R-:W-:Y:S06]  /*0550*/  @!P0 BRA `(.L_x_5) ;  /* 0x0000000000148947 */ /* 0x000fec0003800000 */
[----:B------:R-:W0:Y:S01]  /*0560*/  LDC.64 R16, c[0x0][0x380] ;  /* 0x0000e000ff107b82 */ /* 0x000e220000000a00 */
[----:B------:R-:W-:-:S04]  /*0570*/  IMAD.IADD R23, R23, 0x1, R30 ;  /* 0x0000000117177824 */ /* 0x000fc800078e021e */
[----:B------:R-:W-:-:S04]  /*0580*/  IMAD R21, R21, R18, R23 ;  /* 0x0000001215157224 */ /* 0x000fc800078e0217 */
[----:B0-----:R-:W-:-:S06]  /*0590*/  IMAD.WIDE.U32 R16, R21, 0x2, R16 ;  /* 0x0000000215107825 */ /* 0x001fcc00078e0010 */
[----:B------:R0:W5:Y:S02]  /*05a0*/  LDG.E.U16.CONSTANT R17, desc[UR8][R16.64] ;  /* 0x0000000810117981 */ /* 0x000164000c1e9500 */
.L_x_5:
[----:B------:R-:W-:Y:S05]  /*05b0*/  BSYNC.RECONVERGENT B1 ;  /* 0x0000000000017941 */ /* 0x000fea0003800200 */
.L_x_4:
[----:B-----5:R3:W-:Y:S01]  /*05c0*/  STS.U16 [R6], R17 ;  /* 0x0000001106007388 */ /* 0x0207e20000000400 */
[----:B------:R-:W-:Y:S01]  /*05d0*/  ISETP.NE.AND P0, PT, R31, RZ, PT ;  /* 0x000000ff1f00720c */ /* 0x000fe20003f05270 */
[----:B------:R-:W-:-:S12]  /*05e0*/  IMAD.MOV.U32 R33, RZ, RZ, R5 ;  /* 0x000000ffff217224 */ /* 0x000fd800078e0005 */
[----:B---3--:R-:W-:Y:S05]  /*05f0*/  @!P0 BRA `(.L_x_3) ;  /* 0x0000000000848947 */ /* 0x008fea0003800000 */
[----:B------:R-:W-:Y:S01]  /*0600*/  LOP3.LUT R21, R5, 0xf, RZ, 0xc0, !PT ;  /* 0x0000000f05157812 */ /* 0x000fe200078ec0ff */
[----:B------:R-:W-:Y:S01]  /*0610*/  BSSY.RECONVERGENT B1, `(.L_x_6) ;  /* 0x000000d000017945 */ /* 0x000fe20003800200 */
[----:B------:R-:W-:-:S03]  /*0620*/  SHF.R.U32.HI R23, RZ, 0x4, R5 ;  /* 0x00000004ff177819 */ /* 0x000fc60000011605 */
[----:B------:R-:W-:Y:S01]  /*0630*/  IMAD.IADD R17, R21, 0x1, R30 ;  /* 0x0000000115117824 */ /* 0x000fe200078e021e */
[----:B------:R-:W-:-:S04]  /*0640*/  LEA R23, R0, R23, 0x4 ;  /* 0x0000001700177211 */ /* 0x000fc800078e20ff */
[----:B------:R-:W-:-:S04]  /*0650*/  ISETP.GE.AND P0, PT, R17, R18, PT ;  /* 0x000000121100720c */ /* 0x000fc80003f06270 */
[----:B------:R-:W-:-:S13]  /*0660*/  ISETP.LT.AND P0, PT, R23, R19, !P0 ;  /* 0x000000131700720c */ /* 0x000fda0004701270 */
[----:B------:R-:W-:Y:S01]  /*0670*/  @!P0 PRMT R17, RZ, 0x7610, R17 ;  /* 0x00007610ff118816 */ /* 0x000fe20000000011 */
[----:B------:R-:W-:Y:S06]  /*0680*/  @!P0 BRA `(.L_x_7) ;  /* 0x0000000000148947 */ /* 0x000fec0003800000 */
[----:B0-----:R-:W0:Y:S01]  /*0690*/  LDC.64 R16, c[0x0][0x380] ;  /* 0x0000e000ff107b82 */ /* 0x001e220000000a00 */
[----:B------:R-:W-:-:S04]  /*06a0*/  IMAD.IADD R21, R21, 0x1, R30 ;  /* 0x0000000115157824 */ /* 0x000fc800078e021e */
[----:B------:R-:W-:-:S04]  /*06b0*/  IMAD R21, R23, R18, R21 ;  /* 0x0000001217157224 */ /* 0x000fc800078e0215 */
[----:B0-----:R-:W-:-:S06]  /*06c0*/  IMAD.WIDE.U32 R16, R21, 0x2, R16 ;  /* 0x0000000215107825 */ /* 0x001fcc00078e0010 */
[----:B------:R1:W5:Y:S02]  /*06d0*/  LDG.E.U16.CONSTANT R17, desc[UR8][R16.64] ;  /* 0x0000000810117981 */ /* 0x000364000c1e9500 */
.L_x_7:
[----:B------:R-:W-:Y:S05]  /*06e0*/  BSYNC.RECONVERGENT B1 ;  /* 0x0000000000017941 */ /* 0x000fea0003800200 */
.L_x_6:
[----:B-----5:R3:W-:Y:S01]  /*06f0*/  STS.U16 [R24], R17 ;  /* 0x0000001118007388 */ /* 0x0207e20000000400 */
[----:B------:R-:W-:Y:S01]  /*0700*/  ISETP.NE.AND P0, PT, R31, 0x1, PT ;  /* 0x000000011f00780c */ /* 0x000fe20003f05270 */
[----:B------:R-:W-:-:S12]  /*0710*/  IMAD.MOV.U32 R33, RZ, RZ, R25 ;  /* 0x000000ffff217224 */ /* 0x000fd800078e0019 */
[----:B---3--:R-:W-:Y:S05]  /*0720*/  @!P0 BRA `(.L_x_3) ;  /* 0x0000000000388947 */ /* 0x008fea0003800000 */
[C---:B------:R-:W-:Y:S01]  /*0730*/  LOP3.LUT R21, R25.reuse, 0xf, RZ, 0xc0, !PT ;  /* 0x0000000f19157812 */ /* 0x040fe200078ec0ff */
[----:B------:R-:W-:Y:S01]  /*0740*/  IMAD.IADD R33, R25, 0x1, R4 ;  /* 0x0000000119217824 */ /* 0x000fe200078e0204 */
[----:B------:R-:W-:-:S03]  /*0750*/  SHF.R.U32.HI R17, RZ, 0x4, R25 ;  /* 0x00000004ff117819 */ /* 0x000fc60000011619 */
[----:B------:R-:W-:Y:S02]  /*0760*/  IMAD.IADD R21, R21, 0x1, R30 ;  /* 0x0000000115157824 */ /* 0x000fe400078e021e */
[----:B------:R-:W-:-:S03]  /*0770*/  IMAD R20, R0, 0x10, R17 ;  /* 0x0000001000147824 */ /* 0x000fc600078e0211 */
[----:B------:R-:W-:-:S04]  /*0780*/  ISETP.GE.AND P0, PT, R21, R18, PT ;  /* 0x000000121500720c */ /* 0x000fc80003f06270 */
[----:B------:R-:W-:-:S13]  /*0790*/  ISETP.LT.AND P0, PT, R20, R19, !P0 ;  /* 0x000000131400720c */ /* 0x000fda0004701270 */
[----:B------:R3:W-:Y:S01]  /*07a0*/  @!P0 STS.U16 [R28], RZ ;  /* 0x000000ff1c008388 */ /* 0x0007e20000000400 */
[----:B------:R-:W-:Y:S05]  /*07b0*/  @!P0 BRA `(.L_x_3) ;  /* 0x0000000000148947 */ /* 0x000fea0003800000 */
[----:B01----:R-:W0:Y:S01]  /*07c0*/  LDC.64 R16, c[0x0][0x380] ;  /* 0x0000e000ff107b82 */ /* 0x003e220000000a00 */
[----:B------:R-:W-:-:S04]  /*07d0*/  IMAD R19, R20, R18, R21 ;  /* 0x0000001214137224 */ /* 0x000fc800078e0215 */
[----:B0-----:R-:W-:-:S06]  /*07e0*/  IMAD.WIDE.U32 R16, R19, 0x2, R16 ;  /* 0x0000000213107825 */ /* 0x001fcc00078e0010 */
[----:B------:R-:W4:Y:S04]  /*07f0*/  LDG.E.U16.CONSTANT R17, desc[UR8][R16.64] ;  /* 0x0000000810117981 */ /* 0x000f28000c1e9500 */
[----:B----4-:R4:W-:Y:S02]  /*0800*/  STS.U16 [R28], R17 ;  /* 0x000000111c007388 */ /* 0x0109e40000000400 */
.L_x_3:
[----:B------:R-:W-:Y:S05]  /*0810*/  BSYNC.RECONVERGENT B0 ;  /* 0x0000000000007941 */ /* 0x000fea0003800200 */
.L_x_2:
[----:B------:R-:W-:Y:S01]  /*0820*/  ISETP.GE.U32.AND P0, PT, R27, 0x3, PT ;  /* 0x000000031b00780c */ /* 0x000fe20003f06070 */
[----:B------:R-:W-:Y:S01]  /*0830*/  BSSY.RECONVERGENT B0, `(.L_x_8) ;  /* 0x0000052000007945 */ /* 0x000fe20003800200 */
[----:B------:R-:W-:-:S11]  /*0840*/  ISETP.NE.AND P2, PT, R31, 0x3, PT ;  /* 0x000000031f00780c */ /* 0x000fd60003f45270 */
[----:B------:R-:W-:Y:S05]  /*0850*/  @!P0 BRA `(.L_x_9) ;  /* 0x00000004003c8947 */ /* 0x000fea0003800000 */
[C---:B------:R-:W-:Y:S01]  /*0860*/  LEA R23, R4.reuse, R33, 0x1 ;  /* 0x0000002104177211 */ /* 0x040fe200078e08ff */
[----:B------:R-:W-:Y:S02]  /*0870*/  IMAD R21, R4, 0x3, R33 ;  /* 0x0000000304157824 */ /* 0x000fe400078e0221 */
[----:B------:R-:W-:-:S07]  /*0880*/  IMAD.IADD R19, R33, 0x1, R4 ;  /* 0x0000000121137824 */ /* 0x000fce00078e0204 */
.L_x_10:
[----:B------:R-:W-:Y:S02]  /*0890*/  LOP3.LUT R22, R33, 0xf, RZ, 0xc0, !PT ;  /* 0x0000000f21167812 */ /* 0x000fe400078ec0ff */
[----:B------:R-:W-:-:S03]  /*08a0*/  SHF.R.U32.HI R20, RZ, 0x4, R33 ;  /* 0x00000004ff147819 */ /* 0x000fc60000011621 */
[----:B------:R-:W-:Y:S02]  /*08b0*/  IMAD.IADD R18, R22, 0x1, R30 ;  /* 0x0000000116127824 */ /* 0x000fe400078e021e */
[----:B-1----:R-:W-:-:S03]  /*08c0*/  IMAD R35, R0, 0x10, R20 ;  /* 0x0000001000237824 */ /* 0x002fc600078e0214 */
[----:B------:R-:W-:-:S04]  /*08d0*/  ISETP.GE.AND P1, PT, R18, UR6, PT ;  /* 0x0000000612007c0c */ /* 0x000fc8000bf26270 */
[----:B------:R-:W-:-:S13]  /*08e0*/  ISETP.GE.OR P1, PT, R35, UR7, P1 ;  /* 0x0000000723007c0c */ /* 0x000fda0008f26670 */
[----:B0---4-:R-:W0:Y:S01]  /*08f0*/  @!P1 LDC.64 R16, c[0x0][0x380] ;  /* 0x0000e000ff109b82 */ /* 0x011e220000000a00 */
[----:B------:R-:W-:-:S04]  /*0900*/  @!P1 IMAD R35, R35, UR6, R18 ;  /* 0x0000000623239c24 */ /* 0x000fc8000f8e0212 */
[----:B0-----:R-:W-:-:S06]  /*0910*/  @!P1 IMAD.WIDE.U32 R16, R35, 0x2, R16 ;  /* 0x0000000223109825 */ /* 0x001fcc00078e0010 */
[----:B------:R0:W4:Y:S01]  /*0920*/  @!P1 LDG.E.U16.CONSTANT R17, desc[UR8][R16.64] ;  /* 0x0000000810119981 */ /* 0x000122000c1e9500 */
[----:B------:R-:W1:Y:S01]  /*0930*/  S2UR UR5, SR_CgaCtaId ;  /* 0x00000000000579c3 */ /* 0x000e620000008800 */
[----:B------:R-:W-:Y:S01]  /*0940*/  UMOV UR4, 0x400 ;  /* 0x0000040000047882 */ /* 0x000fe20000000000 */
[----:B------:R-:W-:-:S05]  /*0950*/  LOP3.LUT R37, R19, 0xf, RZ, 0xc0, !PT ;  /* 0x0000000f13257812 */ /* 0x000fca00078ec0ff */
[----:B------:R-:W-:-:S05]  /*0960*/  IMAD.IADD R34, R37, 0x1, R30 ;  /* 0x0000000125227824 */ /* 0x000fca00078e021e */
[----:B------:R-:W-:Y:S01]  /*0970*/  ISETP.GE.AND P0, PT, R34, UR6, PT ;  /* 0x0000000622007c0c */ /* 0x000fe2000bf06270 */
[----:B-1----:R-:W-:-:S06]  /*0980*/  ULEA UR4, UR5, UR4, 0x18 ;  /* 0x0000000405047291 */ /* 0x002fcc000f8ec0ff */
[----:B------:R-:W-:-:S04]  /*0990*/  @!P1 IMAD.U32 R18, RZ, RZ, UR4 ;  /* 0x00000004ff129e24 */ /* 0x000fc8000f8e00ff */
[----:B------:R-:W-:Y:S02]  /*09a0*/  @!P1 IMAD R35, R20, 0x20, R18 ;  /* 0x0000002014239824 */ /* 0x000fe400078e0212 */
[----:B------:R-:W-:-:S03]  /*09b0*/  @P1 IMAD.U32 R18, RZ, RZ, UR4 ;  /* 0x00000004ff121e24 */ /* 0x000fc6000f8e00ff */
[----:B------:R-:W-:Y:S01]  /*09c0*/  @!P1 LEA R32, R22, R35, 0x1 ;  /* 0x0000002316209211 */ /* 0x000fe200078e08ff */
[----:B------:R-:W-:Y:S01]  /*09d0*/  @P1 IMAD R36, R20, 0x20, R18 ;  /* 0x0000002014241824 */ /* 0x000fe200078e0212 */
[----:B------:R-:W-:-:S03]  /*09e0*/  SHF.R.U32.HI R35, RZ, 0x4, R19 ;  /* 0x00000004ff237819 */ /* 0x000fc60000011613 */
[----:B------:R-:W-:Y:S02]  /*09f0*/  @P1 IMAD R22, R22, 0x2, R36 ;  /* 0x0000000216161824 */ /* 0x000fe400078e0224 */
[----:B0-----:R-:W-:-:S05]  /*0a00*/  IMAD R16, R0, 0x10, R35 ;  /* 0x0000001000107824 */ /* 0x001fca00078e0223 */
[----:B------:R-:W-:-:S13]  /*0a10*/  ISETP.LT.AND P0, PT, R16, UR7, !P0 ;  /* 0x0000000710007c0c */ /* 0x000fda000c701270 */
[----:B------:R-:W-:Y:S01]  /*0a20*/  @P0 IMAD R20, R16, UR6, R34 ;  /* 0x0000000610140c24 */ /* 0x000fe2000f8e0222 */
[----:B----4-:R0:W-:Y:S02]  /*0a30*/  @!P1 STS.U16 [R32], R17 ;  /* 0x0000001120009388 */ /* 0x0101e40000000400 */
[----:B0-----:R-:W0:Y:S02]  /*0a40*/  @P0 LDC.64 R16, c[0x0][0x380] ;  /* 0x0000e000ff100b82 */ /* 0x001e240000000a00 */
[----:B0-----:R-:W-:-:S05]  /*0a50*/  @P0 IMAD.WIDE.U32 R16, R20, 0x2, R16 ;  /* 0x0000000214100825 */ /* 0x001fca00078e0010 */
[----:B------:R0:W4:Y:S01]  /*0a60*/  @P0 LDG.E.U16.CONSTANT R20, desc[UR8][R16.64] ;  /* 0x0000000810140981 */ /* 0x000122000c1e9500 */
[C---:B------:R-:W-:Y:S01]  /*0a70*/  @!P0 LEA R32, R35.reuse, R18, 0x5 ;  /* 0x0000001223208211 */ /* 0x040fe200078e28ff */
[----:B------:R-:W-:Y:S01]  /*0a80*/  @P0 IMAD R34, R35, 0x20, R18 ;  /* 0x0000002023220824 */ /* 0x000fe200078e0212 */
[----:B------:R-:W-:Y:S01]  /*0a90*/  LOP3.LUT R35, R23, 0xf, RZ, 0xc0, !PT ;  /* 0x0000000f17237812 */ /* 0x000fe200078ec0ff */
[----:B------:R-:W-:Y:S02]  /*0aa0*/  @P1 STS.U16 [R22], RZ ;  /* 0x000000ff16001388 */ /* 0x000fe40000000400 */
[----:B------:R-:W-:Y:S02]  /*0ab0*/  @!P0 IMAD R32, R37, 0x2, R32 ;  /* 0x0000000225208824 */ /* 0x000fe400078e0220 */
[----:B------:R-:W-:Y:S02]  /*0ac0*/  IMAD.IADD R36, R35, 0x1, R30 ;  /* 0x0000000123247824 */ /* 0x000fe400078e021e */
[----:B0-----:R-:W-:Y:S01]  /*0ad0*/  @P0 IMAD R17, R37, 0x2, R34 ;  /* 0x0000000225110824 */ /* 0x001fe200078e0222 */
[----:B------:R-:W-:Y:S01]  /*0ae0*/  SHF.R.U32.HI R37, RZ, 0x4, R23 ;  /* 0x00000004ff257819 */ /* 0x000fe20000011617 */
[----:B------:R0:W-:Y:S01]  /*0af0*/  @!P0 STS.U16 [R32], RZ ;  /* 0x000000ff20008388 */ /* 0x0001e20000000400 */
[----:B------:R-:W-:-:S03]  /*0b00*/  ISETP.GE.AND P1, PT, R36, UR6, PT ;  /* 0x0000000624007c0c */ /* 0x000fc6000bf26270 */
[----:B------:R-:W-:-:S05]  /*0b10*/  IMAD R34, R0, 0x10, R37 ;  /* 0x0000001000227824 */ /* 0x000fca00078e0225 */
[----:B------:R-:W-:-:S13]  /*0b20*/  ISETP.LT.AND P1, PT, R34, UR7, !P1 ;  /* 0x0000000722007c0c */ /* 0x000fda000cf21270 */
[----:B------:R-:W-:Y:S01]  /*0b30*/  @P1 IMAD R34, R34, UR6, R36 ;  /* 0x0000000622221c24 */ /* 0x000fe2000f8e0224 */
[----:B0-----:R-:W-:-:S05]  /*0b40*/  @!P1 LEA R32, R37, R18, 0x5 ;  /* 0x0000001225209211 */ /* 0x001fca00078e28ff */
[----:B------:R-:W-:Y:S01]  /*0b50*/  @!P1 IMAD R32, R35, 0x2, R32 ;  /* 0x0000000223209824 */ /* 0x000fe200078e0220 */
[----:B----4-:R0:W-:Y:S02]  /*0b60*/  @P0 STS.U16 [R17], R20 ;  /* 0x0000001411000388 */ /* 0x0101e40000000400 */
[----:B0-----:R-:W0:Y:S02]  /*0b70*/  @P1 LDC.64 R16, c[0x0][0x380] ;  /* 0x0000e000ff101b82 */ /* 0x001e240000000a00 */
[----:B0-----:R-:W-:-:S04]  /*0b80*/  @P1 IMAD.WIDE.U32 R16, R34, 0x2, R16 ;  /* 0x0000000222101825 */ /* 0x001fc800078e0010 */
[----:B------:R-:W-:Y:S01]  /*0b90*/  @P1 IMAD R34, R37, 0x20, R18 ;  /* 0x0000002025221824 */ /* 0x000fe200078e0212 */
[----:B------:R0:W4:Y:S01]  /*0ba0*/  @P1 LDG.E.U16.CONSTANT R22, desc[UR8][R16.64] ;  /* 0x0000000810161981 */ /* 0x000122000c1e9500 */
[----:B------:R-:W-:Y:S02]  /*0bb0*/  SHF.R.U32.HI R37, RZ, 0x4, R21 ;  /* 0x00000004ff257819 */ /* 0x000fe40000011615 */
[----:B------:R-:W-:Y:S01]  /*0bc0*/  @P1 IMAD R36, R35, 0x2, R34 ;  /* 0x0000000223241824 */ /* 0x000fe200078e0222 */
[----:B------:R-:W-:Y:S01]  /*0bd0*/  LOP3.LUT R35, R21, 0xf, RZ, 0xc0, !PT ;  /* 0x0000000f15237812 */ /* 0x000fe200078ec0ff */
[----:B------:R1:W-:Y:S01]  /*0be0*/  @!P1 STS.U16 [R32], RZ ;  /* 0x000000ff20009388 */ /* 0x0003e20000000400 */
[----:B------:R-:W-:-:S03]  /*0bf0*/  IMAD R20, R0, 0x10, R37 ;  /* 0x0000001000147824 */ /* 0x000fc600078e0225 */
[----:B------:R-:W-:-:S05]  /*0c00*/  IMAD.IADD R34, R35, 0x1, R30 ;  /* 0x0000000123227824 */ /* 0x000fca00078e021e */
[----:B------:R-:W-:-:S04]  /*0c10*/  ISETP.GE.AND P0, PT, R34, UR6, PT ;  /* 0x0000000622007c0c */ /* 0x000fc8000bf06270 */
[----:B------:R-:W-:-:S13]  /*0c20*/  ISETP.LT.AND P0, PT, R20, UR7, !P0 ;  /* 0x0000000714007c0c */ /* 0x000fda000c701270 */
[----:B0-----:R-:W0:Y:S01]  /*0c30*/  @P0 LDC.64 R16, c[0x0][0x380] ;  /* 0x0000e000ff100b82 */ /* 0x001e220000000a00 */
[----:B------:R-:W-:-:S04]  /*0c40*/  @P0 IMAD R20, R20, UR6, R34 ;  /* 0x0000000614140c24 */ /* 0x000fc8000f8e0222 */
[----:B0-----:R-:W-:-:S06]  /*0c50*/  @P0 IMAD.WIDE.U32 R16, R20, 0x2, R16 ;  /* 0x0000000214100825 */ /* 0x001fcc00078e0010 */
[----:B------:R-:W5:Y:S01]  /*0c60*/  @P0 LDG.E.U16.CONSTANT R16, desc[UR8][R16.64] ;  /* 0x0000000810100981 */ /* 0x000f62000c1e9500 */
[C---:B------:R-:W-:Y:S01]  /*0c70*/  @!P0 LEA R20, R37.reuse, R18, 0x5 ;  /* 0x0000001225148211 */ /* 0x040fe200078e28ff */
[----:B------:R-:W-:Y:S01]  /*0c80*/  @P0 IMAD R18, R37, 0x20, R18 ;  /* 0x0000002025120824 */ /* 0x000fe200078e0212 */
[----:B------:R-:W-:-:S03]  /*0c90*/  IADD3 R33, PT, PT, R4, R33, R4 ;  /* 0x0000002104217210 */ /* 0x000fc60007ffe004 */
[C---:B------:R-:W-:Y:S02]  /*0ca0*/  @!P0 IMAD R20, R35.reuse, 0x2, R20 ;  /* 0x0000000223148824 */ /* 0x040fe400078e0214 */
[----:B------:R-:W-:Y:S01]  /*0cb0*/  @P0 IMAD R35, R35, 0x2, R18 ;  /* 0x0000000223230824 */ /* 0x000fe200078e0212 */
[C---:B------:R-:W-:Y:S01]  /*0cc0*/  IADD3 R33, PT, PT, R4.reuse, R33, R4 ;  /* 0x0000002104217210 */ /* 0x040fe20007ffe004 */
[C---:B------:R-:W-:Y:S01]  /*0cd0*/  IMAD R19, R4.reuse, 0x4, R19 ;  /* 0x0000000404137824 */ /* 0x040fe200078e0213 */
[C---:B------:R-:W-:Y:S01]  /*0ce0*/  LEA R21, R4.reuse, R21, 0x2 ;  /* 0x0000001504157211 */ /* 0x040fe200078e10ff */
[----:B------:R-:W-:Y:S01]  /*0cf0*/  IMAD R23, R4, 0x4, R23 ;  /* 0x0000000404177824 */ /* 0x000fe200078e0217 */
[----:B----4-:R1:W-:Y:S04]  /*0d00*/  @P1 STS.U16 [R36], R22 ;  /* 0x0000001624001388 */ /* 0x0103e80000000400 */
[----:B------:R1:W-:Y:S04]  /*0d10*/  @!P0 STS.U16 [R20], RZ ;  /* 0x000000ff14008388 */ /* 0x0003e80000000400 */
[----:B-----5:R1:W-:Y:S01]  /*0d20*/  @P0 STS.U16 [R35], R16 ;  /* 0x0000001023000388 */ /* 0x0203e20000000400 */
[----:B------:R-:W-:-:S13]  /*0d30*/  ISETP.GE.U32.AND P0, PT, R33, 0x100, PT ;  /* 0x000001002100780c */ /* 0x000fda0003f06070 */
[----:B-1----:R-:W-:Y:S05]  /*0d40*/  @!P0 BRA `(.L_x_10) ;  /* 0xfffffff800d08947 */ /* 0x002fea000383ffff */
.L_x_9:
[----:B------:R-:W-:Y:S05]  /*0d50*/  BSYNC.RECONVERGENT B0 ;  /* 0x0000000000007941 */ /* 0x000fea0003800200 */
.L_x_8:
[----:B------:R-:W-:Y:S01]  /*0d60*/  BSSY.RECONVERGENT B0, `(.L_x_11) ;  /* 0x0000039000007945 */ /* 0x000fe20003800200 */
[----:B------:R-:W-:-:S03]  /*0d70*/  IMAD.MOV.U32 R21, RZ, RZ, R3 ;  /* 0x000000ffff157224 */ /* 0x000fc600078e0003 */
[----:B------:R-:W-:Y:S05]  /*0d80*/  @!P2 BRA `(.L_x_12) ;  /* 0x0000000000d8a947 */ /* 0x000fea0003800000 */
[----:B------:R-:W5:Y:S01]  /*0d90*/  LDC R18, c[0x0][0x3a0] ;  /* 0x0000e800ff127b82 */ /* 0x000f620000000800 */
[----:B------:R-:W-:Y:S01]  /*0da0*/  LOP3.LUT R23, R3, 0xf, RZ, 0xc0, !PT ;  /* 0x0000000f03177812 */ /* 0x000fe200078ec0ff */
[----:B------:R-:W-:Y:S01]  /*0db0*/  BSSY.RECONVERGENT B1, `(.L_x_13) ;  /* 0x000000e000017945 */ /* 0x000fe20003800200 */
[----:B------:R-:W-:-:S03]  /*0dc0*/  SHF.R.U32.HI R21, RZ, 0x4, R3 ;  /* 0x00000004ff157819 */ /* 0x000fc60000011603 */
[----:B----4-:R-:W-:Y:S02]  /*0dd0*/  IMAD.IADD R17, R23, 0x1, R30 ;  /* 0x0000000117117824 */ /* 0x010fe400078e021e */
[----:B------:R-:W4:Y:S01]  /*0de0*/  LDC R19, c[0x0][0x39c] ;  /* 0x0000e700ff137b82 */ /* 0x000f220000000800 */
[----:B--2---:R-:W-:Y:S02]  /*0df0*/  IMAD R21, R2, 0x10, R21 ;  /* 0x0000001002157824 */ /* 0x004fe400078e0215 */
[----:B-----5:R-:W-:-:S04]  /*0e00*/  ISETP.GE.AND P0, PT, R17, R18, PT ;  /* 0x000000121100720c */ /* 0x020fc80003f06270 */
[----:B----4-:R-:W-:-:S13]  /*0e10*/  ISETP.LT.AND P0, PT, R21, R19, !P0 ;  /* 0x000000131500720c */ /* 0x010fda0004701270 */
[----:B01----:R-:W-:Y:S01]  /*0e20*/  @!P0 PRMT R16, RZ, 0x7610, R16 ;  /* 0x00007610ff108816 */ /* 0x003fe20000000010 */
[----:B------:R-:W-:Y:S06]  /*0e30*/  @!P0 BRA `(.L_x_14) ;  /* 0x0000000000148947 */ /* 0x000fec0003800000 */
[----:B------:R-:W0:Y:S01]  /*0e40*/  LDC.64 R16, c[0x0][0x388] ;  /* 0x0000e200ff107b82 */ /* 0x000e220000000a00 */
[----:B------:R-:W-:-:S04]  /*0e50*/  IMAD.IADD R23, R23, 0x1, R30 ;  /* 0x0000000117177824 */ /* 0x000fc800078e021e */
[----:B------:R-:W-:-:S04]  /*0e60*/  IMAD R21, R21, R18, R23 ;  /* 0x0000001215157224 */ /* 0x000fc800078e0217 */
[----:B0-----:R-:W-:-:S06]  /*0e70*/  IMAD.WIDE.U32 R16, R21, 0x2, R16 ;  /* 0x0000000215107825 */ /* 0x001fcc00078e0010 */
[----:B------:R0:W5:Y:S02]  /*0e80*/  LDG.E.U16.CONSTANT R16, desc[UR8][R16.64] ;  /* 0x0000000810107981 */ /* 0x000164000c1e9500 */
.L_x_14:
[----:B------:R-:W-:Y:S05]  /*0e90*/  BSYNC.RECONVERGENT B1 ;  /* 0x0000000000017941 */ /* 0x000fea0003800200 */
.L_x_13:
[----:B-----5:R1:W-:Y:S01]  /*0ea0*/  STS.U16 [R7], R16 ;  /* 0x0000001007007388 */ /* 0x0203e20000000400 */
[----:B------:R-:W-:Y:S01]  /*0eb0*/  ISETP.NE.AND P0, PT, R31, RZ, PT ;  /* 0x000000ff1f00720c */ /* 0x000fe20003f05270 */
[----:B------:R-:W-:-:S12]  /*0ec0*/  IMAD.MOV.U32 R21, RZ, RZ, R5 ;  /* 0x000000ffff157224 */ /* 0x000fd800078e0005 */
[----:B-1----:R-:W-:Y:S05]  /*0ed0*/  @!P0 BRA `(.L_x_12) ;  /* 0x0000000000848947 */ /* 0x002fea0003800000 */
[----:B------:R-:W-:Y:S01]  /*0ee0*/  LOP3.LUT R21, R5, 0xf, RZ, 0xc0, !PT ;  /* 0x0000000f05157812 */ /* 0x000fe200078ec0ff */
[----:B------:R-:W-:Y:S01]  /*0ef0*/  BSSY.RECONVERGENT B1, `(.L_x_15) ;  /* 0x000000d000017945 */ /* 0x000fe20003800200 */
[----:B------:R-:W-:Y:S02]  /*0f00*/  SHF.R.U32.HI R23, RZ, 0x4, R5 ;  /* 0x00000004ff177819 */ /* 0x000fe40000011605 */
[----:B0-----:R-:W-:-:S03]  /*0f10*/  IADD3 R17, PT, PT, R21, R30, RZ ;  /* 0x0000001e15117210 */ /* 0x001fc60007ffe0ff */
[----:B------:R-:W-:Y:S01]  /*0f20*/  IMAD R23, R2, 0x10, R23 ;  /* 0x0000001002177824 */ /* 0x000fe200078e0217 */
[----:B------:R-:W-:-:S04]  /*0f30*/  ISETP.GE.AND P0, PT, R17, R18, PT ;  /* 0x000000121100720c */ /* 0x000fc80003f06270 */
[----:B------:R-:W-:-:S13]  /*0f40*/  ISETP.LT.AND P0, PT, R23, R19, !P0 ;  /* 0x000000131700720c */ /* 0x000fda0004701270 */
[----:B------:R-:W-:Y:S01]  /*0f50*/  @!P0 PRMT R17, RZ, 0x7610, R17 ;  /* 0x00007610ff118816 */ /* 0x000fe20000000011 */
[----:B------:R-:W-:Y:S06]  /*0f60*/  @!P0 BRA `(.L_x_16) ;  /* 0x0000000000148947 */ /* 0x000fec0003800000 */
[----:B------:R-:W0:Y:S01]  /*0f70*/  LDC.64 R16, c[0x0][0x388] ;  /* 0x0000e200ff107b82 */ /* 0x000e220000000a00 */
[----:B------:R-:W-:-:S04]  /*0f80*/  IMAD.IADD R21, R21, 0x1, R30 ;  /* 0x0000000115157824 */ /* 0x000fc800078e021e */
[----:B------:R-:W-:-:S04]  /*0f90*/  IMAD R21, R23, R18, R21 ;  /* 0x0000001217157224 */ /* 0x000fc800078e0215 */
[----:B0-----:R-:W-:-:S06]  /*0fa0*/  IMAD.WIDE.U32 R16, R21, 0x2, R16 ;  /* 0x0000000215107825 */ /* 0x001fcc00078e0010 */
[----:B------:R0:W5:Y:S02]  /*0fb0*/  LDG.E.U16.CONSTANT R17, desc[UR8][R16.64] ;  /* 0x0000000810117981 */ /* 0x000164000c1e9500 */
.L_x_16:
[----:B------:R-:W-:Y:S05]  /*0fc0*/  BSYNC.RECONVERGENT B1 ;  /* 0x0000000000017941 */ /* 0x000fea0003800200 */
.L_x_15:
[----:B-----5:R1:W-:Y:S01]  /*0fd0*/  STS.U16 [R26], R17 ;  /* 0x000000111a007388 */ /* 0x0203e20000000400 */
[----:B------:R-:W-:Y:S01]  /*0fe0*/  ISETP.NE.AND P0, PT, R31, 0x1, PT ;  /* 0x000000011f00780c */ /* 0x000fe20003f05270 */
[----:B------:R-:W-:-:S12]  /*0ff0*/  IMAD.MOV.U32 R21, RZ, RZ, R25 ;  /* 0x000000ffff157224 */ /* 0x000fd800078e0019 */
[----:B-1----:R-:W-:Y:S05]  /*1000*/  @!P0 BRA `(.L_x_12) ;  /* 0x0000000000388947 */ /* 0x002fea0003800000 */
[C---:B------:R-:W-:Y:S02]  /*1010*/  LOP3.LUT R23, R25.reuse, 0xf, RZ, 0xc0, !PT ;  /* 0x0000000f19177812 */ /* 0x040fe400078ec0ff */
[----:B------:R-:W-:Y:S02]  /*1020*/  SHF.R.U32.HI R17, RZ, 0x4, R25 ;  /* 0x00000004ff117819 */ /* 0x000fe40000011619 */
[----:B------:R-:W-:Y:S01]  /*1030*/  IADD3 R21, PT, PT, R25, R4, RZ ;  /* 0x0000000419157210 */ /* 0x000fe20007ffe0ff */
[----:B------:R-:W-:Y:S02]  /*1040*/  IMAD.IADD R23, R23, 0x1, R30 ;  /* 0x0000000117177824 */ /* 0x000fe400078e021e */
[----:B------:R-:W-:-:S03]  /*1050*/  IMAD R20, R2, 0x10, R17 ;  /* 0x0000001002147824 */ /* 0x000fc600078e0211 */
[----:B------:R-:W-:-:S04]  /*1060*/  ISETP.GE.AND P0, PT, R23, R18, PT ;  /* 0x000000121700720c */ /* 0x000fc80003f06270 */
[----:B------:R-:W-:-:S13]  /*1070*/  ISETP.LT.AND P0, PT, R20, R19, !P0 ;  /* 0x000000131400720c */ /* 0x000fda0004701270 */
[----:B------:R1:W-:Y:S01]  /*1080*/  @!P0 STS.U16 [R29], RZ ;  /* 0x000000ff1d008388 */ /* 0x0003e20000000400 */
[----:B------:R-:W-:Y:S05]  /*1090*/  @!P0 BRA `(.L_x_12) ;  /* 0x0000000000148947 */ /* 0x000fea0003800000 */
[----:B0-----:R-:W0:Y:S01]  /*10a0*/  LDC.64 R16, c[0x0][0x388] ;  /* 0x0000e200ff107b82 */ /* 0x001e220000000a00 */
[----:B------:R-:W-:-:S04]  /*10b0*/  IMAD R19, R20, R18, R23 ;  /* 0x0000001214137224 */ /* 0x000fc800078e0217 */
[----:B0-----:R-:W-:-:S06]  /*10c0*/  IMAD.WIDE.U32 R16, R19, 0x2, R16 ;  /* 0x0000000213107825 */ /* 0x001fcc00078e0010 */
[----:B------:R-:W2:Y:S04]  /*10d0*/  LDG.E.U16.CONSTANT R16, desc[UR8][R16.64] ;  /* 0x0000000810107981 */ /* 0x000ea8000c1e9500 */
[----:B--2---:R0:W-:Y:S02]  /*10e0*/  STS.U16 [R29], R16 ;  /* 0x000000101d007388 */ /* 0x0041e40000000400 */
.L_x_12:
[----:B------:R-:W-:Y:S05]  /*10f0*/  BSYNC.RECONVERGENT B0 ;  /* 0x0000000000007941 */ /* 0x000fea0003800200 */
.L_x_11:
[----:B------:R-:W-:-:S13]  /*1100*/  ISETP.GE.U32.AND P0, PT, R27, 0x3, PT ;  /* 0x000000031b00780c */ /* 0x000fda0003f06070 */
[----:B------:R-:W-:Y:S05]  /*1110*/  @!P0 BRA `(.L_x_1) ;  /* 0x0000000400388947 */ /* 0x000fea0003800000 */
.L_x_17:
[----:B------:R-:W5:Y:S01]  /*1120*/  LDCU UR10, c[0x0][0x3a0] ;  /* 0x00007400ff0a77ac */ /* 0x000f620008000800 */
[----:B------:R-:W-:Y:S01]  /*1130*/  LOP3.LUT R33, R21, 0xf, RZ, 0xc0, !PT ;  /* 0x0000000f15217812 */ /* 0x000fe200078ec0ff */
[--C-:B0-----:R-:W-:Y:S01]  /*1140*/  IMAD.IADD R37, R4, 0x1, R21.reuse ;  /* 0x0000000104257824 */ /* 0x101fe200078e0215 */
[----:B------:R-:W-:Y:S01]  /*1150*/  SHF.R.U32.HI R35, RZ, 0x4, R21 ;  /* 0x00000004ff237819 */ /* 0x000fe20000011615 */
[----:B------:R-:W0:Y:S02]  /*1160*/  LDCU UR11, c[0x0][0x39c] ;  /* 0x00007380ff0b77ac */ /* 0x000e240008000800 */
[----:B------:R-:W-:Y:S01]  /*1170*/  IMAD.IADD R18, R33, 0x1, R30 ;  /* 0x0000000121127824 */ /* 0x000fe200078e021e */
[----:B------:R-:W-:Y:S01]  /*1180*/  LOP3.LUT R21, R37, 0xf, RZ, 0xc0, !PT ;  /* 0x0000000f25157812 */ /* 0x000fe200078ec0ff */
[----:B--2---:R-:W-:Y:S01]  /*1190*/  IMAD R19, R2, 0x10, R35 ;  /* 0x0000001002137824 */ /* 0x004fe200078e0223 */
[----:B------:R-:W-:-:S03]  /*11a0*/  SHF.R.U32.HI R23, RZ, 0x4, R37 ;  /* 0x00000004ff177819 */ /* 0x000fc60000011625 */
[----:B------:R-:W-:Y:S02]  /*11b0*/  IMAD.IADD R20, R21, 0x1, R30 ;  /* 0x0000000115147824 */ /* 0x000fe400078e021e */
[----:B------:R-:W-:Y:S01]  /*11c0*/  IMAD R22, R2, 0x10, R23 ;  /* 0x0000001002167824 */ /* 0x000fe200078e0217 */
[----:B-----5:R-:W-:Y:S02]  /*11d0*/  ISETP.GE.AND P1, PT, R18, UR10, PT ;  /* 0x0000000a12007c0c */ /* 0x020fe4000bf26270 */
[----:B------:R-:W-:Y:S02]  /*11e0*/  ISETP.GE.AND P2, PT, R20, UR10, PT ;  /* 0x0000000a14007c0c */ /* 0x000fe4000bf46270 */
[----:B0-----:R-:W-:-:S13]  /*11f0*/  ISETP.GE.OR P1, PT, R19, UR11, P1 ;  /* 0x0000000b13007c0c */ /* 0x001fda0008f26670 */
[----:B-1--4-:R-:W0:Y:S01]  /*1200*/  @!P1 LDC.64 R16, c[0x0][0x388] ;  /* 0x0000e200ff109b82 */ /* 0x012e220000000a00 */
[----:B------:R-:W-:Y:S01]  /*1210*/  ISETP.LT.AND P2, PT, R22, UR11, !P2 ;  /* 0x0000000b16007c0c */ /* 0x000fe2000d741270 */
[----:B------:R-:W-:-:S04]  /*1220*/  @!P1 IMAD R19, R19, UR10, R18 ;  /* 0x0000000a13139c24 */ /* 0x000fc8000f8e0212 */
[----:B0-----:R-:W-:-:S08]  /*1230*/  @!P1 IMAD.WIDE.U32 R18, R19, 0x2, R16 ;  /* 0x0000000213129825 */ /* 0x001fd000078e0010 */
[----:B------:R-:W0:Y:S01]  /*1240*/  @P2 LDC.64 R16, c[0x0][0x388] ;  /* 0x0000e200ff102b82 */ /* 0x000e220000000a00 */
[----:B------:R1:W2:Y:S01]  /*1250*/  @!P1 LDG.E.U16.CONSTANT R18, desc[UR8][R18.64] ;  /* 0x0000000812129981 */ /* 0x0002a2000c1e9500 */
[----:B------:R-:W-:-:S04]  /*1260*/  @P2 IMAD R20, R22, UR10, R20 ;  /* 0x0000000a16142c24 */ /* 0x000fc8000f8e0214 */
[----:B0-----:R-:W-:-:S05]  /*1270*/  @P2 IMAD.WIDE.U32 R16, R20, 0x2, R16 ;  /* 0x0000000214102825 */ /* 0x001fca00078e0010 */
[----:B------:R0:W4:Y:S01]  /*1280*/  @P2 LDG.E.U16.CONSTANT R32, desc[UR8][R16.64] ;  /* 0x0000000810202981 */ /* 0x000122000c1e9500 */
[----:B------:R-:W5:Y:S01]  /*1290*/  S2UR UR5, SR_CgaCtaId ;  /* 0x00000000000579c3 */ /* 0x000f620000008800 */
[----:B------:R-:W-:Y:S01]  /*12a0*/  UMOV UR4, 0x400 ;  /* 0x0000040000047882 */ /* 0x000fe20000000000 */
[----:B-1----:R-:W-:Y:S01]  /*12b0*/  IMAD.IADD R19, R37, 0x1, R4 ;  /* 0x0000000125137824 */ /* 0x002fe200078e0204 */
[----:B------:R-:W-:-:S04]  /*12c0*/  UIADD3 UR4, UPT, UPT, UR4, 0x200, URZ ;  /* 0x0000020004047890 */ /* 0x000fc8000fffe0ff */
[----:B------:R-:W-:-:S05]  /*12d0*/  LOP3.LUT R37, R19, 0xf, RZ, 0xc0, !PT ;  /* 0x0000000f13257812 */ /* 0x000fca00078ec0ff */
[----:B0-----:R-:W-:-:S05]  /*12e0*/  IMAD.IADD R16, R37, 0x1, R30 ;  /* 0x0000000125107824 */ /* 0x001fca00078e021e */
[----:B------:R-:W-:Y:S01]  /*12f0*/  ISETP.GE.AND P0, PT, R16, UR10, PT ;  /* 0x0000000a10007c0c */ /* 0x000fe2000bf06270 */
[----:B-----5:R-:W-:-:S06]  /*1300*/  ULEA UR4, UR5, UR4, 0x18 ;  /* 0x0000000405047291 */ /* 0x020fcc000f8ec0ff */
[----:B------:R-:W-:-:S05]  /*1310*/  @!P1 MOV R22, UR4 ;  /* 0x0000000400169c02 */ /* 0x000fca0008000f00 */
[----:B------:R-:W-:Y:S01]  /*1320*/  @!P1 IMAD R20, R35, 0x20, R22 ;  /* 0x0000002023149824 */ /* 0x000fe200078e0216 */
[----:B------:R-:W-:-:S03]  /*1330*/  @P1 MOV R22, UR4 ;  /* 0x0000000400161c02 */ /* 0x000fc60008000f00 */
[----:B------:R-:W-:Y:S01]  /*1340*/  @!P1 IMAD R34, R33, 0x2, R20 ;  /* 0x0000000221229824 */ /* 0x000fe200078e0214 */
[----:B------:R-:W-:Y:S01]  /*1350*/  SHF.R.U32.HI R20, RZ, 0x4, R19 ;  /* 0x00000004ff147819 */ /* 0x000fe20000011613 */
[----:B------:R-:W-:-:S04]  /*1360*/  @P1 IMAD R36, R35, 0x20, R22 ;  /* 0x0000002023241824 */ /* 0x000fc800078e0216 */
[----:B------:R-:W-:Y:S02]  /*1370*/  IMAD R17, R2, 0x10, R20 ;  /* 0x0000001002117824 */ /* 0x000fe400078e0214 */
[----:B------:R-:W-:-:S03]  /*1380*/  @P1 IMAD R36, R33, 0x2, R36 ;  /* 0x0000000221241824 */ /* 0x000fc600078e0224 */
[----:B------:R-:W-:-:S13]  /*1390*/  ISETP.LT.AND P0, PT, R17, UR11, !P0 ;  /* 0x0000000b11007c0c */ /* 0x000fda000c701270 */
[----:B------:R-:W-:Y:S02]  /*13a0*/  @P0 IMAD R17, R17, UR10, R16 ;  /* 0x0000000a11110c24 */ /* 0x000fe4000f8e0210 */
[----:B------:R-:W-:-:S04]  /*13b0*/  @!P2 IMAD R16, R23, 0x20, R22 ;  /* 0x000000201710a824 */ /* 0x000fc800078e0216 */
[----:B------:R-:W-:Y:S01]  /*13c0*/  @!P2 IMAD R16, R21, 0x2, R16 ;  /* 0x000000021510a824 */ /* 0x000fe200078e0210 */
[----:B--2---:R0:W-:Y:S04]  /*13d0*/  @!P1 STS.U16 [R34], R18 ;  /* 0x0000001222009388 */ /* 0x0041e80000000400 */
[----:B------:R-:W-:Y:S04]  /*13e0*/  @P1 STS.U16 [R36], RZ ;  /* 0x000000ff24001388 */ /* 0x000fe80000000400 */
[----:B------:R-:W-:Y:S01]  /*13f0*/  @!P2 STS.U16 [R16], RZ ;  /* 0x000000ff1000a388 */ /* 0x000fe20000000400 */
[----:B0-----:R-:W-:-:S05]  /*1400*/  @P2 IMAD R18, R23, 0x20, R22 ;  /* 0x0000002017122824 */ /* 0x001fca00078e0216 */
[----:B------:R-:W-:Y:S01]  /*1410*/  @P2 LEA R33, R21, R18, 0x1 ;  /* 0x0000001215212211 */ /* 0x000fe200078e08ff */
[----:B------:R-:W-:Y:S02]  /*1420*/  IMAD.IADD R21, R19, 0x1, R4 ;  /* 0x0000000113157824 */ /* 0x000fe400078e0204 */
[----:B------:R-:W0:Y:S03]  /*1430*/  @P0 LDC.64 R18, c[0x0][0x388] ;  /* 0x0000e200ff120b82 */ /* 0x000e260000000a00 */
[----:B------:R-:W-:Y:S01]  /*1440*/  LOP3.LUT R23, R21, 0xf, RZ, 0xc0, !PT ;  /* 0x0000000f15177812 */ /* 0x000fe200078ec0ff */
[----:B----4-:R1:W-:Y:S04]  /*1450*/  @P2 STS.U16 [R33], R32 ;  /* 0x0000002021002388 */ /* 0x0103e80000000400 */
[----:B------:R-:W-:-:S05]  /*1460*/  IMAD.IADD R34, R23, 0x1, R30 ;  /* 0x0000000117227824 */ /* 0x000fca00078e021e */
[----:B------:R-:W-:Y:S02]  /*1470*/  ISETP.GE.AND P1, PT, R34, UR10, PT ;  /* 0x0000000a22007c0c */ /* 0x000fe4000bf26270 */
[----:B-1----:R-:W-:-:S05]  /*1480*/  SHF.R.U32.HI R33, RZ, 0x4, R21 ;  /* 0x00000004ff217819 */ /* 0x002fca0000011615 */
[----:B------:R-:W-:Y:S02]  /*1490*/  IMAD R35, R2, 0x10, R33 ;  /* 0x0000001002237824 */ /* 0x000fe400078e0221 */
[----:B0-----:R-:W-:-:S03]  /*14a0*/  @P0 IMAD.WIDE.U32 R18, R17, 0x2, R18 ;  /* 0x0000000211120825 */ /* 0x001fc600078e0012 */
[----:B------:R-:W-:-:S03]  /*14b0*/  ISETP.LT.AND P1, PT, R35, UR11, !P1 ;  /* 0x0000000b23007c0c */ /* 0x000fc6000cf21270 */
[----:B------:R-:W2:Y:S10]  /*14c0*/  @P0 LDG.E.U16.CONSTANT R18, desc[UR8][R18.64] ;  /* 0x0000000812120981 */ /* 0x000eb4000c1e9500 */
[----:B------:R-:W0:Y:S01]  /*14d0*/  @P1 LDC.64 R16, c[0x0][0x388] ;  /* 0x0000e200ff101b82 */ /* 0x000e220000000a00 */
[----:B------:R-:W-:-:S04]  /*14e0*/  @P1 IMAD R35, R35, UR10, R34 ;  /* 0x0000000a23231c24 */ /* 0x000fc8000f8e0222 */
[----:B0-----:R-:W-:-:S06]  /*14f0*/  @P1 IMAD.WIDE.U32 R16, R35, 0x2, R16 ;  /* 0x0000000223101825 */ /* 0x001fcc00078e0010 */
[----:B------:R-:W4:Y:S01]  /*1500*/  @P1 LDG.E.U16.CONSTANT R16, desc[UR8][R16.64] ;  /* 0x0000000810101981 */ /* 0x000f22000c1e9500 */
[C-C-:B------:R-:W-:Y:S02]  /*1510*/  @!P0 IMAD R32, R20.reuse, 0x20, R22.reuse ;  /* 0x0000002014208824 */ /* 0x140fe400078e0216 */
[--C-:B------:R-:W-:Y:S01]  /*1520*/  @P0 IMAD R34, R20, 0x20, R22.reuse ;  /* 0x0000002014220824 */ /* 0x100fe200078e0216 */
[C---:B------:R-:W-:Y:S01]  /*1530*/  @!P1 LEA R20, R33.reuse, R22, 0x5 ;  /* 0x0000001621149211 */ /* 0x040fe200078e28ff */
[----:B------:R-:W-:Y:S02]  /*1540*/  @P1 IMAD R22, R33, 0x20, R22 ;  /* 0x0000002021161824 */ /* 0x000fe400078e0216 */
[C---:B------:R-:W-:Y:S02]  /*1550*/  @!P0 IMAD R32, R37.reuse, 0x2, R32 ;  /* 0x0000000225208824 */ /* 0x040fe400078e0220 */
[----:B------:R-:W-:Y:S02]  /*1560*/  @P0 IMAD R37, R37, 0x2, R34 ;  /* 0x0000000225250824 */ /* 0x000fe400078e0222 */
[----:B------:R-:W-:-:S02]  /*1570*/  @!P1 IMAD R20, R23, 0x2, R20 ;  /* 0x0000000217149824 */ /* 0x000fc400078e0214 */
[----:B------:R-:W-:Y:S01]  /*1580*/  @P1 IMAD R23, R23, 0x2, R22 ;  /* 0x0000000217171824 */ /* 0x000fe200078e0216 */
[----:B------:R0:W-:Y:S01]  /*1590*/  @!P0 STS.U16 [R32], RZ ;  /* 0x000000ff20008388 */ /* 0x0001e20000000400 */
[----:B------:R-:W-:-:S03]  /*15a0*/  IADD3 R21, PT, PT, R21, R4, RZ ;  /* 0x0000000415157210 */ /* 0x000fc60007ffe0ff */
[----:B--2---:R0:W-:Y:S04]  /*15b0*/  @P0 STS.U16 [R37], R18 ;  /* 0x0000001225000388 */ /* 0x0041e80000000400 */
[----:B------:R0:W-:Y:S01]  /*15c0*/  @!P1 STS.U16 [R20], RZ ;  /* 0x000000ff14009388 */ /* 0x0001e20000000400 */
[----:B------:R-:W-:-:S03]  /*15d0*/  ISETP.GE.U32.AND P0, PT, R21, 0x100, PT ;  /* 0x000001001500780c */ /* 0x000fc60003f06070 */
[----:B----4-:R0:W-:Y:S10]  /*15e0*/  @P1 STS.U16 [R23], R16 ;  /* 0x0000001017001388 */ /* 0x0101f40000000400 */
[----:B------:R-:W-:Y:S05]  /*15f0*/  @!P0 BRA `(.L_x_17) ;  /* 0xfffffff800c88947 */ /* 0x000fea000383ffff */
.L_x_1:
[----:B------:R-:W-:Y:S01]  /*1600*/  ISETP.GT.U32.AND P0, PT, R3, 0x1f, PT ;  /* 0x0000001f0300780c */ /* 0x000fe20003f04070 */
[----:B------:R-:W-:Y:S05]  /*1610*/  WARPSYNC.ALL ;  /* 0x0000000000007948 */ /* 0x000fea0003800000 */
[----:B------:R-:W-:Y:S07]  /*1620*/  BAR.SYNC.DEFER_BLOCKING 0x0 ;  /* 0x0000000000007b1d */ /* 0x000fee0000010000 */
[----:B------:R-:W-:Y:S05]  /*1630*/  @P0 BRA `(.L_x_18) ;  /* 0x0000000000540947 */ /* 0x000fea0003800000 */
[----:B0-----:R-:W1:Y:S01]  /*1640*/  S2R R18, SR_LANEID ;  /* 0x0000000000127919 */ /* 0x001e620000000000 */
[----:B------:R-:W-:Y:S05]  /*1650*/  WARPSYNC.ALL ;  /* 0x0000000000007948 */ /* 0x000fea0003800000 */
[----:B------:R-:W0:Y:S01]  /*1660*/  S2R R19, SR_CgaCtaId ;  /* 0x0000000000137919 */ /* 0x000e220000008800 */
[----:B-1----:R-:W-:Y:S02]  /*1670*/  SHF.R.U32.HI R16, RZ, 0x3, R18 ;  /* 0x00000003ff107819 */ /* 0x002fe40000011612 */
[----:B----4-:R-:W-:-:S03]  /*1680*/  LOP3.LUT R17, R18, 0x7, RZ, 0xc0, !PT ;  /* 0x0000000712117812 */ /* 0x010fc600078ec0ff */
[----:B------:R-:W-:Y:S01]  /*1690*/  IMAD.SHL.U32 R20, R16, 0x8, RZ ;  /* 0x0000000810147824 */ /* 0x000fe200078e00ff */
[----:B------:R-:W-:Y:S02]  /*16a0*/  SHF.R.U32.HI R16, RZ, 0x4, R18 ;  /* 0x00000004ff107819 */ /* 0x000fe40000011612 */
[----:B------:R-:W-:Y:S02]  /*16b0*/  MOV R18, 0x400 ;  /* 0x0000040000127802 */ /* 0x000fe40000000f00 */
[----:B------:R-:W-:Y:S01]  /*16c0*/  LOP3.LUT R17, R20, 0x8, R17, 0xe2, !PT ;  /* 0x0000000814117812 */ /* 0x000fe200078ee211 */
[----:B------:R-:W-:Y:S01]  /*16d0*/  IMAD.SHL.U32 R16, R16, 0x8, RZ ;  /* 0x0000000810107824 */ /* 0x000fe200078e00ff */
[----:B0-----:R-:W-:Y:S01]  /*16e0*/  LEA R21, R19, R18, 0x18 ;  /* 0x0000001213157211 */ /* 0x001fe200078ec0ff */
[----:B------:R-:W-:Y:S02]  /*16f0*/  VIADD R20, R18, 0x200 ;  /* 0x0000020012147836 */ /* 0x000fe40000000000 */
[----:B------:R-:W-:-:S03]  /*1700*/  IMAD R16, R17, 0x10, R16 ;  /* 0x0000001011107824 */ /* 0x000fc600078e0210 */
[----:B------:R-:W-:Y:S01]  /*1710*/  LEA R19, R19, R20, 0x18 ;  /* 0x0000001413137211 */ /* 0x000fe200078ec0ff */
[----:B------:R-:W-:-:S03]  /*1720*/  IMAD.U32 R17, R16, 0x2, R21 ;  /* 0x0000000210117824 */ /* 0x000fc600078e0015 */
[----:B------:R-:W-:-:S03]  /*1730*/  LEA R20, R16, R19, 0x1 ;  /* 0x0000001310147211 */ /* 0x000fc600078e08ff */
[----:B------:R-:W-:Y:S04]  /*1740*/  LDSM.16.M88.4 R16, [R17] ;  /* 0x000000001110783b */ /* 0x000fe80000000200 */
[----:B------:R-:W0:Y:S02]  /*1750*/  LDSM.16.MT88.4 R20, [R20] ;  /* 0x000000001414783b */ /* 0x000e240000004200 */
[C---:B0-----:R-:W-:Y:S08]  /*1760*/  HMMA.16816.F32 R8, R16.reuse, R20, R8 ;  /* 0x000000141008723c */ /* 0x041ff00000001808 */
[----:B------:R-:W-:-:S15]  /*1770*/  HMMA.16816.F32 R12, R16, R22, R12 ;  /* 0x00000016100c723c */ /* 0x000fde000000180c */
[----:B------:R-:W-:-:S05]  /*1780*/  NOP ;  /* 0x0000000000007918 */ /* 0x000fca0000000000 */
.L_x_18:
[----:B------:R-:W5:Y:S01]  /*1790*/  LDCU UR4, c[0x0][0x3a0] ;  /* 0x00007400ff0477ac */ /* 0x000f620008000800 */
[----:B------:R-:W-:-:S05]  /*17a0*/  VIADD R30, R30, 0x10 ;  /* 0x000000101e1e7836 */ /* 0x000fca0000000000 */
[----:B-----5:R-:W-:-:S13]  /*17b0*/  ISETP.GE.AND P0, PT, R30, UR4, PT ;  /* 0x000000041e007c0c */ /* 0x020fda000bf06270 */
[----:B------:R-:W-:Y:S05]  /*17c0*/  @!P0 BRA `(.L_x_19) ;  /* 0xffffffec00208947 */ /* 0x000fea000383ffff */
.L_x_0:
[----:B----4-:R-:W-:-:S13]  /*17d0*/  ISETP.GT.U32.AND P0, PT, R3, 0x1f, PT ;  /* 0x0000001f0300780c */ /* 0x010fda0003f04070 */
[----:B------:R-:W-:Y:S05]  /*17e0*/  @P0 EXIT ;  /* 0x000000000000094d */ /* 0x000fea0003800000 */
[----:B01----:R-:W0:Y:S01]  /*17f0*/  LDC.64 R16, c[0x0][0x398] ;  /* 0x0000e600ff107b82 */ /* 0x003e220000000a00 */
[----:B--2---:R-:W-:Y:S02]  /*1800*/  IMAD.SHL.U32 R4, R2, 0x10, RZ ;  /* 0x0000001002047824 */ /* 0x004fe400078e00ff */
[----:B------:R-:W-:-:S03]  /*1810*/  IMAD.SHL.U32 R0, R0, 0x10, RZ ;  /* 0x0000001000007824 */ /* 0x000fc600078e00ff */
[----:B0-----:R-:W-:-:S04]  /*1820*/  ISETP.GE.AND P0, PT, R4, R17, PT ;  /* 0x000000110400720c */ /* 0x001fc80003f06270 */
[----:B------:R-:W-:-:S13]  /*1830*/  ISETP.GE.OR P0, PT, R0, R16, P0 ;  /* 0x000000100000720c */ /* 0x000fda0000706670 */
[----:B------:R-:W-:Y:S05]  /*1840*/  @P0 EXIT ;  /* 0x000000000000094d */ /* 0x000fea0003800000 */
[----:B------:R-:W0:Y:S01]  /*1850*/  S2R R7, SR_LANEID ;  /* 0x0000000000077919 */ /* 0x000e220000000000 */
[----:B------:R-:W1:Y:S01]  /*1860*/  LDC.64 R2, c[0x0][0x390] ;  /* 0x0000e400ff027b82 */ /* 0x000e620000000a00 */
[----:B------:R-:W-:Y:S01]  /*1870*/  IMAD R5, R0, R17, R4 ;  /* 0x0000001100057224 */ /* 0x000fe200078e0204 */
[----:B------:R-:W-:Y:S01]  /*1880*/  SHF.R.U32.HI R17, RZ, 0x1, R17 ;  /* 0x00000001ff117819 */ /* 0x000fe20000011611 */
[----:B------:R-:W-:Y:S05]  /*1890*/  WARPSYNC.ALL ;  /* 0x0000000000007948 */ /* 0x000fea0003800000 */
[----:B------:R-:W-:Y:S02]  /*18a0*/  F2FP.F16.F32.PACK_AB R9, R9, R8 ;  /* 0x000000080909723e */ /* 0x000fe400000000ff */
[----:B------:R-:W-:-:S02]  /*18b0*/  F2FP.F16.F32.PACK_AB R11, R11, R10 ;  /* 0x0000000a0b0b723e */ /* 0x000fc400000000ff */
[----:B------:R-:W-:Y:S02]  /*18c0*/  F2FP.F16.F32.PACK_AB R13, R13, R12 ;  /* 0x0000000c0d0d723e */ /* 0x000fe400000000ff */
[----:B------:R-:W-:Y:S01]  /*18d0*/  F2FP.F16.F32.PACK_AB R15, R15, R14 ;  /* 0x0000000e0f0f723e */ /* 0x000fe200000000ff */
[----:B-1----:R-:W-:-:S04]  /*18e0*/  IMAD.WIDE.U32 R2, R5, 0x2, R2 ;  /* 0x0000000205027825 */ /* 0x002fc800078e0002 */
[----:B------:R-:W-:Y:S01]  /*18f0*/  IMAD.MOV.U32 R5, RZ, RZ, RZ ;  /* 0x000000ffff057224 */ /* 0x000fe200078e00ff */
[----:B0-----:R-:W-:Y:S02]  /*1900*/  LOP3.LUT R4, R7, 0x3, RZ, 0xc0, !PT ;  /* 0x0000000307047812 */ /* 0x001fe400078ec0ff */
[----:B------:R-:W-:-:S05]  /*1910*/  SHF.R.U32.HI R7, RZ, 0x2, R7 ;  /* 0x00000002ff077819 */ /* 0x000fca0000011607 */
[----:B------:R-:W-:-:S03]  /*1920*/  IMAD.WIDE.U32 R4, R7, R17, R4 ;  /* 0x0000001107047225 */ /* 0x000fc600078e0004 */
[----:B------:R-:W-:-:S04]  /*1930*/  LEA R2, P0, R4, R2, 0x2 ;  /* 0x0000000204027211 */ /* 0x000fc800078010ff */
[----:B------:R-:W-:-:S03]  /*1940*/  LEA.HI.X R3, R4, R3, R5, 0x2, P0 ;  /* 0x0000000304037211 */ /* 0x000fc600000f1405 */
[----:B------:R-:W-:Y:S02]  /*1950*/  IMAD.WIDE.U32 R4, R17, 0x20, R2 ;  /* 0x0000002011047825 */ /* 0x000fe400078e0002 */
[----:B------:R-:W-:Y:S04]  /*1960*/  STG.E desc[UR8][R2.64], R9 ;  /* 0x0000000902007986 */ /* 0x000fe8000c101908 */
[----:B------:R-:W-:Y:S04]  /*1970*/  STG.E desc[UR8][R4.64], R11 ;  /* 0x0000000b04007986 */ /* 0x000fe8000c101908 */
[----:B------:R-:W-:Y:S04]  /*1980*/  STG.E desc[UR8][R2.64+0x10], R13 ;  /* 0x0000100d02007986 */ /* 0x000fe8000c101908 */
[----:B------:R-:W-:Y:S01]  /*1990*/  STG.E desc[UR8][R4.64+0x10], R15 ;  /* 0x0000100f04007986 */ /* 0x000fe2000c101908 */
[----:B------:R-:W-:Y:S05]  /*19a0*/  EXIT ;  /* 0x000000000000794d */ /* 0x000fea0003800000 */
.L_x_20:
[----:B------:R-:W-:-:S00]  /*19b0*/  BRA `(.L_x_20) ;  /* 0xfffffffc00fc7947 */ /* 0x000fc0000383ffff */
[----:B------:R-:W-:-:S00]  /*19c0*/  NOP ;  /* 0x0000000000007918 */ /* 0x000fc00000000000 */
        /* <DEDUP_REMOVED lines=11> */
.L_x_28:


//--------------------- .text._Z24fp16_matmul_naive_kernelPK6__halfS1_PS_iii --------------------------
	.section	.text._Z24fp16_matmul_naive_kernelPK6__halfS1_PS_iii,"ax",@progbits
	.align	128
        .global         _Z24fp16_matmul_naive_kernelPK6__halfS1_PS_iii
        .type           _Z24fp16_matmul_naive_kernelPK6__halfS1_PS_iii,@function
        .size           _Z24fp16_matmul_naive_kernelPK6__halfS1_PS_iii,(.L_x_29 - _Z24fp16_matmul_naive_kernelPK6__halfS1_PS_iii)
        .other          _Z24fp16_matmul_naive_kernelPK6__halfS1_PS_iii,@"STO_CUDA_ENTRY STV_DEFAULT"
_Z24fp16_matmul_naive_kernelPK6__halfS1_PS_iii:
.text._Z24fp16_matmul_naive_kernelPK6__halfS1_PS_iii:
[----:B------:R-:W-:Y:S01]  /*0000*/  LDC R1, c[0x0][0x37c] ;  /* 0x0000df00ff017b82 */ /* 0x000fe20000000800 */
[----:B------:R-:W0:Y:S07]  /*0010*/  S2R R3, SR_TID.X ;  /* 0x0000000000037919 */ /* 0x000e2e0000002100 */
[----:B------:R-:W1:Y:S01]  /*0020*/  LDC R7, c[0x0][0x364] ;  /* 0x0000d900ff077b82 */ /* 0x000e620000000800 */
[----:B------:R-:W2:Y:S01]  /*0030*/  LDCU.64 UR10, c[0x0][0x398] ;  /* 0x00007300ff0a77ac */ /* 0x000ea20008000a00 */
[----:B------:R-:W1:Y:S06]  /*0040*/  S2R R2, SR_TID.Y ;  /* 0x0000000000027919 */ /* 0x000e6c0000002200 */
[----:B------:R-:W0:Y:S08]  /*0050*/  S2UR UR5, SR_CTAID.X ;  /* 0x00000000000579c3 */ /* 0x000e300000002500 */
[----:B------:R-:W0:Y:S08]  /*0060*/  LDC R0, c[0x0][0x360] ;  /* 0x0000d800ff007b82 */ /* 0x000e300000000800 */
[----:B------:R-:W1:Y:S01]  /*0070*/  S2UR UR4, SR_CTAID.Y ;  /* 0x00000000000479c3 */ /* 0x000e620000002600 */
[----:B0-----:R-:W-:-:S05]  /*0080*/  IMAD R0, R0, UR5, R3 ;  /* 0x0000000500007c24 */ /* 0x001fca000f8e0203 */
[----:B--2---:R-:W-:Y:S01]  /*0090*/  ISETP.GE.AND P0, PT, R0, UR11, PT ;  /* 0x0000000b00007c0c */ /* 0x004fe2000bf06270 */
[----:B-1----:R-:W-:-:S05]  /*00a0*/  IMAD R7, R7, UR4, R2 ;  /* 0x0000000407077c24 */ /* 0x002fca000f8e0202 */
[----:B------:R-:W-:-:S13]  /*00b0*/  ISETP.GE.OR P0, PT, R7, UR10, P0 ;  /* 0x0000000a07007c0c */ /* 0x000fda0008706670 */
[----:B------:R-:W-:Y:S05]  /*00c0*/  @P0 EXIT ;  /* 0x000000000000094d */ /* 0x000fea0003800000 */
[----:B------:R-:W0:Y:S01]  /*00d0*/  LDCU UR7, c[0x0][0x3a0] ;  /* 0x00007400ff0777ac */ /* 0x000e220008000800 */
[----:B------:R-:W-:Y:S01]  /*00e0*/  HFMA2 R12, -RZ, RZ, 0, 0 ;  /* 0x00000000ff0c7431 */ /* 0x000fe200000001ff */
[----:B------:R-:W1:Y:S01]  /*00f0*/  LDCU.64 UR12, c[0x0][0x358] ;  /* 0x00006b00ff0c77ac */ /* 0x000e620008000a00 */
[----:B0-----:R-:W-:-:S09]  /*0100*/  UISETP.GE.AND UP0, UPT, UR7, 0x1, UPT ;  /* 0x000000010700788c */ /* 0x001fd2000bf06270 */
[----:B-1----:R-:W-:Y:S05]  /*0110*/  BRA.U !UP0, `(.L_x_21) ;  /* 0x0000000d08847547 */ /* 0x002fea000b800000 */
[----:B------:R-:W-:Y:S02]  /*0120*/  UISETP.GE.U32.AND UP1, UPT, UR7, 0x10, UPT ;  /* 0x000000100700788c */ /* 0x000fe4000bf26070 */
[----:B------:R-:W-:Y:S01]  /*0130*/  IMAD R6, R7, UR7, RZ ;  /* 0x0000000707067c24 */ /* 0x000fe2000f8e02ff */
[----:B------:R-:W-:Y:S02]  /*0140*/  ULOP3.LUT UR10, UR7, 0xf, URZ, 0xc0, !UPT ;  /* 0x0000000f070a7892 */ /* 0x000fe4000f8ec0ff */
[----:B------:R-:W-:Y:S01]  /*0150*/  IMAD R8, R0, UR7, RZ ;  /* 0x0000000700087c24 */ /* 0x000fe2000f8e02ff */
[----:B------:R-:W-:Y:S01]  /*0160*/  MOV R12, RZ ;  /* 0x000000ff000c7202 */ /* 0x000fe20000000f00 */
[----:B------:R-:W-:Y:S01]  /*0170*/  UMOV UR4, URZ ;  /* 0x000000ff00047c82 */ /* 0x000fe20008000000 */
[----:B------:R-:W-:Y:S01]  /*0180*/  UISETP.NE.AND UP0, UPT, UR10, URZ, UPT ;  /* 0x000000ff0a00728c */ /* 0x000fe2000bf05270 */
[----:B------:R-:W-:Y:S10]  /*0190*/  BRA.U !UP1, `(.L_x_22) ;  /* 0x0000000509907547 */ /* 0x000ff4000b800000 */
[----:B------:R-:W0:Y:S01]  /*01a0*/  LDC.64 R2, c[0x0][0x380] ;  /* 0x0000e000ff027b82 */ /* 0x000e220000000a00 */
[----:B------:R-:W1:Y:S01]  /*01b0*/  LDCU.64 UR8, c[0x0][0x388] ;  /* 0x00007100ff0877ac */ /* 0x000e620008000a00 */
[----:B------:R-:W-:Y:S02]  /*01c0*/  MOV R12, RZ ;  /* 0x000000ff000c7202 */ /* 0x000fe40000000f00 */
[----:B------:R-:W-:Y:S01]  /*01d0*/  MOV R9, R8 ;  /* 0x0000000800097202 */ /* 0x000fe20000000f00 */
[----:B------:R-:W-:Y:S02]  /*01e0*/  ULOP3.LUT UR4, UR7, 0x7ffffff0, URZ, 0xc0, !UPT ;  /* 0x7ffffff007047892 */ /* 0x000fe4000f8ec0ff */
[----:B-1----:R-:W-:Y:S02]  /*01f0*/  UIADD3 UR5, UP1, UPT, UR8, 0x10, URZ ;  /* 0x0000001008057890 */ /* 0x002fe4000ff3e0ff */
[----:B------:R-:W-:Y:S02]  /*0200*/  UIADD3 UR8, UPT, UPT, -UR4, URZ, URZ ;  /* 0x000000ff04087290 */ /* 0x000fe4000fffe1ff */
[----:B------:R-:W-:Y:S01]  /*0210*/  UIADD3.X UR6, UPT, UPT, URZ, UR9, URZ, UP1, !UPT ;  /* 0x00000009ff067290 */ /* 0x000fe20008ffe4ff */
[----:B0-----:R-:W-:-:S03]  /*0220*/  IMAD.WIDE.U32 R2, R6, 0x2, R2 ;  /* 0x0000000206027825 */ /* 0x001fc600078e0002 */
[----:B------:R-:W-:-:S04]  /*0230*/  IADD3 R2, P0, PT, R2, 0x10, RZ ;  /* 0x0000001002027810 */ /* 0x000fc80007f1e0ff */
[----:B------:R-:W-:-:S09]  /*0240*/  IADD3.X R3, PT, PT, RZ, R3, RZ, P0, !PT ;  /* 0x00000003ff037210 */ /* 0x000fd200007fe4ff */
.L_x_23:
[----:B------:R-:W-:Y:S01]  /*0250*/  MOV R4, UR5 ;  /* 0x0000000500047c02 */ /* 0x000fe20008000f00 */
[----:B------:R-:W2:Y:S01]  /*0260*/  LDG.E.U16.CONSTANT R21, desc[UR12][R2.64+-0x10] ;  /* 0xfffff00c02157981 */ /* 0x000ea2000c1e9500 */
[----:B------:R-:W-:-:S03]  /*0270*/  MOV R5, UR6 ;  /* 0x0000000600057c02 */ /* 0x000fc60008000f00 */
[----:B------:R-:W3:Y:S01]  /*0280*/  LDG.E.U16.CONSTANT R23, desc[UR12][R2.64+-0xe] ;  /* 0xfffff20c02177981 */ /* 0x000ee2000c1e9500 */
[----:B------:R-:W-:-:S03]  /*0290*/  IMAD.WIDE R4, R9, 0x2, R4 ;  /* 0x0000000209047825 */ /* 0x000fc600078e0204 */
[----:B------:R-:W4:Y:S04]  /*02a0*/  LDG.E.U16.CONSTANT R13, desc[UR12][R2.64+-0xc] ;  /* 0xfffff40c020d7981 */ /* 0x000f28000c1e9500 */
[----:B------:R-:W5:Y:S04]  /*02b0*/  LDG.E.U16.CONSTANT R22, desc[UR12][R4.64+-0x10] ;  /* 0xfffff00c04167981 */ /* 0x000f68000c1e9500 */
[----:B------:R-:W4:Y:S04]  /*02c0*/  LDG.E.U16.CONSTANT R25, desc[UR12][R4.64+-0xe] ;  /* 0xfffff20c04197981 */ /* 0x000f28000c1e9500 */
        /* <DEDUP_REMOVED lines=10> */
[----:B------:R-:W4:Y:S01]  /*0370*/  LDG.E.U16.CONSTANT R27, desc[UR12][R2.64+0xe] ;  /* 0x00000e0c021b7981 */ /* 0x000f22000c1e9500 */
[----:B--2---:R-:W-:-:S02]  /*0380*/  HADD2.F32 R21, -RZ, R21.H0_H0 ;  /* 0x20000015ff157230 */ /* 0x004fc40000004100 */
[----:B---3--:R-:W-:Y:S02]  /*0390*/  HADD2.F32 R24, -RZ, R23.H0_H0 ;  /* 0x20000017ff187230 */ /* 0x008fe40000004100 */
[----:B-----5:R-:W-:Y:S02]  /*03a0*/  HADD2.F32 R22, -RZ, R22.H0_H0 ;  /* 0x20000016ff167230 */ /* 0x020fe40000004100 */
[----:B----4-:R-:W-:-:S03]  /*03b0*/  HADD2.F32 R25, -RZ, R25.H0_H0 ;  /* 0x20000019ff197230 */ /* 0x010fc60000004100 */
[----:B------:R-:W-:Y:S01]  /*03c0*/  FFMA R21, R21, R22, R12 ;  /* 0x0000001615157223 */ /* 0x000fe2000000000c */
[----:B------:R-:W-:Y:S01]  /*03d0*/  HADD2.F32 R22, -RZ, R13.H0_H0 ;  /* 0x2000000dff167230 */ /* 0x000fe20000004100 */
[----:B------:R-:W2:Y:S01]  /*03e0*/  LDG.E.U16.CONSTANT R12, desc[UR12][R2.64+-0x2] ;  /* 0xfffffe0c020c7981 */ /* 0x000ea2000c1e9500 */
[----:B------:R-:W-:Y:S02]  /*03f0*/  HADD2.F32 R16, -RZ, R16.H0_H0 ;  /* 0x20000010ff107230 */ /* 0x000fe40000004100 */
[----:B------:R-:W-:Y:S01]  /*0400*/  FFMA R21, R24, R25, R21 ;  /* 0x0000001918157223 */ /* 0x000fe20000000015 */
[----:B------:R-:W3:Y:S01]  /*0410*/  LDG.E.U16.CONSTANT R13, desc[UR12][R4.64+-0x2] ;  /* 0xfffffe0c040d7981 */ /* 0x000ee2000c1e9500 */
[----:B------:R-:W-:Y:S02]  /*0420*/  HADD2.F32 R23, -RZ, R14.H0_H0 ;  /* 0x2000000eff177230 */ /* 0x000fe40000004100 */
[----:B------:R-:W-:Y:S01]  /*0430*/  FFMA R16, R22, R16, R21 ;  /* 0x0000001016107223 */ /* 0x000fe20000000015 */
[----:B------:R-:W4:Y:S01]  /*0440*/  LDG.E.U16.CONSTANT R14, desc[UR12][R2.64] ;  /* 0x0000000c020e7981 */ /* 0x000f22000c1e9500 */
[----:B------:R-:W-:-:S03]  /*0450*/  HADD2.F32 R24, -RZ, R15.H0_H0 ;  /* 0x2000000fff187230 */ /* 0x000fc60000004100 */
[----:B------:R-:W5:Y:S01]  /*0460*/  LDG.E.U16.CONSTANT R15, desc[UR12][R4.64] ;  /* 0x0000000c040f7981 */ /* 0x000f62000c1e9500 */
[----:B------:R-:W-:Y:S02]  /*0470*/  HADD2.F32 R22, -RZ, R17.H0_H0 ;  /* 0x20000011ff167230 */ /* 0x000fe40000004100 */
[----:B------:R-:W-:Y:S02]  /*0480*/  FFMA R23, R23, R24, R16 ;  /* 0x0000001817177223 */ /* 0x000fe40000000010 */
[----:B------:R-:W5:Y:S01]  /*0490*/  LDG.E.U16.CONSTANT R16, desc[UR12][R2.64+0x2] ;  /* 0x0000020c02107981 */ /* 0x000f62000c1e9500 */
[----:B------:R-:W-:-:S03]  /*04a0*/  HADD2.F32 R21, -RZ, R18.H0_H0 ;  /* 0x20000012ff157230 */ /* 0x000fc60000004100 */
[----:B------:R-:W5:Y:S01]  /*04b0*/  LDG.E.U16.CONSTANT R17, desc[UR12][R4.64+0x2] ;  /* 0x0000020c04117981 */ /* 0x000f62000c1e9500 */
[----:B------:R-:W-:Y:S02]  /*04c0*/  HADD2.F32 R24, -RZ, R19.H0_H0 ;  /* 0x20000013ff187230 */ /* 0x000fe40000004100 */
[----:B------:R-:W-:Y:S01]  /*04d0*/  FFMA R21, R22, R21, R23 ;  /* 0x0000001516157223 */ /* 0x000fe20000000017 */
[----:B------:R-:W5:Y:S01]  /*04e0*/  LDG.E.U16.CONSTANT R18, desc[UR12][R2.64+0x4] ;  /* 0x0000040c02127981 */ /* 0x000f62000c1e9500 */
[----:B------:R-:W-:-:S03]  /*04f0*/  HADD2.F32 R20, -RZ, R20.H0_H0 ;  /* 0x20000014ff147230 */ /* 0x000fc60000004100 */
[----:B------:R-:W5:Y:S04]  /*0500*/  LDG.E.U16.CONSTANT R19, desc[UR12][R4.64+0x4] ;  /* 0x0000040c04137981 */ /* 0x000f68000c1e9500 */
[----:B------:R-:W5:Y:S01]  /*0510*/  LDG.E.U16.CONSTANT R23, desc[UR12][R2.64+0x6] ;  /* 0x0000060c02177981 */ /* 0x000f62000c1e9500 */
[----:B------:R-:W-:-:S03]  /*0520*/  FFMA R24, R24, R20, R21 ;  /* 0x0000001418187223 */ /* 0x000fc60000000015 */
[----:B------:R-:W5:Y:S01]  /*0530*/  LDG.E.U16.CONSTANT R22, desc[UR12][R4.64+0x6] ;  /* 0x0000060c04167981 */ /* 0x000f62000c1e9500 */
[----:B------:R-:W-:-:S03]  /*0540*/  HADD2.F32 R25, -RZ, R10.H0_H0 ;  /* 0x2000000aff197230 */ /* 0x000fc60000004100 */
[----:B------:R-:W5:Y:S01]  /*0550*/  LDG.E.U16.CONSTANT R21, desc[UR12][R2.64+0x8] ;  /* 0x0000080c02157981 */ /* 0x000f62000c1e9500 */
[----:B------:R-:W-:-:S03]  /*0560*/  HADD2.F32 R26, -RZ, R11.H0_H0 ;  /* 0x2000000bff1a7230 */ /* 0x000fc60000004100 */
[----:B------:R-:W5:Y:S04]  /*0570*/  LDG.E.U16.CONSTANT R20, desc[UR12][R4.64+0x8] ;  /* 0x0000080c04147981 */ /* 0x000f68000c1e9500 */
[----:B------:R-:W5:Y:S04]  /*0580*/  LDG.E.U16.CONSTANT R10, desc[UR12][R2.64+0xa] ;  /* 0x00000a0c020a7981 */ /* 0x000f68000c1e9500 */
[----:B------:R-:W5:Y:S01]  /*0590*/  LDG.E.U16.CONSTANT R11, desc[UR12][R4.64+0xa] ;  /* 0x00000a0c040b7981 */ /* 0x000f62000c1e9500 */
[----:B------:R-:W-:-:S03]  /*05a0*/  FFMA R26, R25, R26, R24 ;  /* 0x0000001a191a7223 */ /* 0x000fc60000000018 */
[----:B------:R0:W5:Y:S04]  /*05b0*/  LDG.E.U16.CONSTANT R24, desc[UR12][R2.64+0xc] ;  /* 0x00000c0c02187981 */ /* 0x000168000c1e9500 */
[----:B------:R1:W5:Y:S01]  /*05c0*/  LDG.E.U16.CONSTANT R25, desc[UR12][R4.64+0xc] ;  /* 0x00000c0c04197981 */ /* 0x000362000c1e9500 */
[----:B------:R-:W-:-:S04]  /*05d0*/  UIADD3 UR8, UPT, UPT, UR8, 0x10, URZ ;  /* 0x0000001008087890 */ /* 0x000fc8000fffe0ff */
[----:B------:R-:W-:Y:S01]  /*05e0*/  UISETP.NE.AND UP1, UPT, UR8, URZ, UPT ;  /* 0x000000ff0800728c */ /* 0x000fe2000bf25270 */
[----:B------:R-:W-:Y:S01]  /*05f0*/  HADD2.F32 R27, -RZ, R27.H0_H0 ;  /* 0x2000001bff1b7230 */ /* 0x000fe20000004100 */
[----:B0-----:R-:W-:Y:S01]  /*0600*/  IADD3 R2, P0, PT, R2, 0x20, RZ ;  /* 0x0000002002027810 */ /* 0x001fe20007f1e0ff */
[----:B------:R-:W-:Y:S01]  /*0610*/  HADD2.F32 R28, -RZ, R28.H0_H0 ;  /* 0x2000001cff1c7230 */ /* 0x000fe20000004100 */
[----:B------:R-:W-:Y:S02]  /*0620*/  IADD3 R9, PT, PT, R9, 0x10, RZ ;  /* 0x0000001009097810 */ /* 0x000fe40007ffe0ff */
[----:B------:R-:W-:Y:S01]  /*0630*/  IADD3.X R3, PT, PT, RZ, R3, RZ, P0, !PT ;  /* 0x00000003ff037210 */ /* 0x000fe200007fe4ff */
[----:B--2---:R-:W-:Y:S02]  /*0640*/  HADD2.F32 R29, -RZ, R12.H0_H0 ;  /* 0x2000000cff1d7230 */ /* 0x004fe40000004100 */
[----:B---3--:R-:W-:Y:S02]  /*0650*/  HADD2.F32 R13, -RZ, R13.H0_H0 ;  /* 0x2000000dff0d7230 */ /* 0x008fe40000004100 */
[----:B----4-:R-:W-:-:S03]  /*0660*/  HADD2.F32 R14, -RZ, R14.H0_H0 ;  /* 0x2000000eff0e7230 */ /* 0x010fc60000004100 */
[----:B------:R-:W-:Y:S01]  /*0670*/  FFMA R13, R29, R13, R26 ;  /* 0x0000000d1d0d7223 */ /* 0x000fe2000000001a */
[----:B-----5:R-:W-:Y:S02]  /*0680*/  HADD2.F32 R15, -RZ, R15.H0_H0 ;  /* 0x2000000fff0f7230 */ /* 0x020fe40000004100 */
[----:B------:R-:W-:-:S03]  /*0690*/  HADD2.F32 R16, -RZ, R16.H0_H0 ;  /* 0x20000010ff107230 */ /* 0x000fc60000004100 */
[----:B------:R-:W-:Y:S01]  /*06a0*/  FFMA R13, R14, R15, R13 ;  /* 0x0000000f0e0d7223 */ /* 0x000fe2000000000d */
[----:B------:R-:W-:Y:S02]  /*06b0*/  HADD2.F32 R17, -RZ, R17.H0_H0 ;  /* 0x20000011ff117230 */ /* 0x000fe40000004100 */
[----:B------:R-:W-:-:S03]  /*06c0*/  HADD2.F32 R18, -RZ, R18.H0_H0 ;  /* 0x20000012ff127230 */ /* 0x000fc60000004100 */
[----:B------:R-:W-:Y:S01]  /*06d0*/  FFMA R13, R16, R17, R13 ;  /* 0x00000011100d7223 */ /* 0x000fe2000000000d */
[----:B------:R-:W-:Y:S02]  /*06e0*/  HADD2.F32 R19, -RZ, R19.H0_H0 ;  /* 0x20000013ff137230 */ /* 0x000fe40000004100 */
[----:B-1----:R-:W-:-:S03]  /*06f0*/  HADD2.F32 R4, -RZ, R23.H0_H0 ;  /* 0x20000017ff047230 */ /* 0x002fc60000004100 */
[----:B------:R-:W-:Y:S01]  /*0700*/  FFMA R13, R18, R19, R13 ;  /* 0x00000013120d7223 */ /* 0x000fe2000000000d */
[----:B------:R-:W-:Y:S02]  /*0710*/  HADD2.F32 R22, -RZ, R22.H0_H0 ;  /* 0x20000016ff167230 */ /* 0x000fe40000004100 */
[----:B------:R-:W-:-:S03]  /*0720*/  HADD2.F32 R21, -RZ, R21.H0_H0 ;  /* 0x20000015ff157230 */ /* 0x000fc60000004100 */
[----:B------:R-:W-:Y:S01]  /*0730*/  FFMA R4, R4, R22, R13 ;  /* 0x0000001604047223 */ /* 0x000fe2000000000d */
[----:B------:R-:W-:Y:S02]  /*0740*/  HADD2.F32 R20, -RZ, R20.H0_H0 ;  /* 0x20000014ff147230 */ /* 0x000fe40000004100 */
[----:B------:R-:W-:-:S03]  /*0750*/  HADD2.F32 R5, -RZ, R10.H0_H0 ;  /* 0x2000000aff057230 */ /* 0x000fc60000004100 */
[----:B------:R-:W-:Y:S01]  /*0760*/  FFMA R4, R21, R20, R4 ;  /* 0x0000001415047223 */ /* 0x000fe20000000004 */
[----:B------:R-:W-:-:S05]  /*0770*/  HADD2.F32 R11, -RZ, R11.H0_H0 ;  /* 0x2000000bff0b7230 */ /* 0x000fca0000004100 */
[----:B------:R-:W-:Y:S01]  /*0780*/  FFMA R4, R5, R11, R4 ;  /* 0x0000000b05047223 */ /* 0x000fe20000000004 */
[----:B------:R-:W-:Y:S02]  /*0790*/  HADD2.F32 R5, -RZ, R24.H0_H0 ;  /* 0x20000018ff057230 */ /* 0x000fe40000004100 */
[----:B------:R-:W-:-:S05]  /*07a0*/  HADD2.F32 R25, -RZ, R25.H0_H0 ;  /* 0x20000019ff197230 */ /* 0x000fca0000004100 */
[----:B------:R-:W-:-:S04]  /*07b0*/  FFMA R4, R5, R25, R4 ;  /* 0x0000001905047223 */ /* 0x000fc80000000004 */
[----:B------:R-:W-:Y:S01]  /*07c0*/  FFMA R12, R27, R28, R4 ;  /* 0x0000001c1b0c7223 */ /* 0x000fe20000000004 */
[----:B------:R-:W-:Y:S06]  /*07d0*/  BRA.U UP1, `(.L_x_23) ;  /* 0xfffffff9019c7547 */ /* 0x000fec000b83ffff */
.L_x_22:
[----:B------:R-:W-:Y:S05]  /*07e0*/  BRA.U !UP0, `(.L_x_21) ;  /* 0x0000000508d07547 */ /* 0x000fea000b800000 */
[----:B------:R-:W-:Y:S02]  /*07f0*/  UISETP.GE.U32.AND UP0, UPT, UR10, 0x8, UPT ;  /* 0x000000080a00788c */ /* 0x000fe4000bf06070 */
[----:B------:R-:W-:-:S04]  /*0800*/  ULOP3.LUT UR6, UR7, 0x7, URZ, 0xc0, !UPT ;  /* 0x0000000707067892 */ /* 0x000fc8000f8ec0ff */
[----:B------:R-:W-:-:S03]  /*0810*/  UISETP.NE.AND UP1, UPT, UR6, URZ, UPT ;  /* 0x000000ff0600728c */ /* 0x000fc6000bf25270 */
[----:B------:R-:W-:Y:S08]  /*0820*/  BRA.U !UP0, `(.L_x_24) ;  /* 0x0000000108d07547 */ /* 0x000ff0000b800000 */
[----:B------:R-:W0:Y:S01]  /*0830*/  LDC.64 R20, c[0x0][0x380] ;  /* 0x0000e000ff147b82 */ /* 0x000e220000000a00 */
[----:B------:R-:W1:Y:S01]  /*0840*/  LDCU.64 UR8, c[0x0][0x380] ;  /* 0x00007000ff0877ac */ /* 0x000e620008000a00 */
[C---:B------:R-:W-:Y:S02]  /*0850*/  IADD3 R3, PT, PT, R6.reuse, UR4, RZ ;  /* 0x0000000406037c10 */ /* 0x040fe4000fffe0ff */
[----:B------:R-:W-:Y:S02]  /*0860*/  IADD3 R10, P0, PT, R6, UR4, RZ ;  /* 0x00000004060a7c10 */ /* 0x000fe4000ff1e0ff */
[----:B------:R-:W-:Y:S02]  /*0870*/  IADD3 R9, PT, PT, R8, UR4, RZ ;  /* 0x0000000408097c10 */ /* 0x000fe4000fffe0ff */
[----:B------:R-:W2:Y:S01]  /*0880*/  LDC.64 R4, c[0x0][0x388] ;  /* 0x0000e200ff047b82 */ /* 0x000ea20000000a00 */
[----:B0-----:R-:W-:Y:S01]  /*0890*/  IMAD.WIDE.U32 R20, R3, 0x2, R20 ;  /* 0x0000000203147825 */ /* 0x001fe200078e0014 */
[----:B------:R-:W-:-:S02]  /*08a0*/  IADD3.X R3, PT, PT, RZ, RZ, RZ, P0, !PT ;  /* 0x000000ffff037210 */ /* 0x000fc400007fe4ff */
[C---:B-1----:R-:W-:Y:S02]  /*08b0*/  LEA R2, P0, R10.reuse, UR8, 0x1 ;  /* 0x000000080a027c11 */ /* 0x042fe4000f8008ff */
[----:B------:R-:W3:Y:S02]  /*08c0*/  LDG.E.U16.CONSTANT R22, desc[UR12][R20.64] ;  /* 0x0000000c14167981 */ /* 0x000ee4000c1e9500 */
[----:B------:R-:W-:Y:S01]  /*08d0*/  LEA.HI.X R3, R10, UR9, R3, 0x1, P0 ;  /* 0x000000090a037c11 */ /* 0x000fe200080f0c03 */
[----:B--2---:R-:W-:-:S04]  /*08e0*/  IMAD.WIDE R4, R9, 0x2, R4 ;  /* 0x0000000209047825 */ /* 0x004fc800078e0204 */
[----:B------:R-:W2:Y:S04]  /*08f0*/  LDG.E.U16.CONSTANT R25, desc[UR12][R2.64+0x2] ;  /* 0x0000020c02197981 */ /* 0x000ea8000c1e9500 */
[----:B------:R-:W4:Y:S04]  /*0900*/  LDG.E.U16.CONSTANT R24, desc[UR12][R4.64] ;  /* 0x0000000c04187981 */ /* 0x000f28000c1e9500 */
[----:B------:R-:W5:Y:S04]  /*0910*/  LDG.E.U16.CONSTANT R26, desc[UR12][R4.64+0x2] ;  /* 0x0000020c041a7981 */ /* 0x000f68000c1e9500 */
        /* <DEDUP_REMOVED lines=11> */
[----:B------:R-:W5:Y:S01]  /*09d0*/  LDG.E.U16.CONSTANT R21, desc[UR12][R2.64+0xe] ;  /* 0x00000e0c02157981 */ /* 0x000f62000c1e9500 */
[----:B------:R-:W-:Y:S01]  /*09e0*/  UIADD3 UR4, UPT, UPT, UR4, 0x8, URZ ;  /* 0x0000000804047890 */ /* 0x000fe2000fffe0ff */
[----:B---3--:R-:W-:-:S02]  /*09f0*/  HADD2.F32 R23, -RZ, R22.H0_H0 ;  /* 0x20000016ff177230 */ /* 0x008fc40000004100 */
[----:B--2---:R-:W-:Y:S02]  /*0a00*/  HADD2.F32 R22, -RZ, R25.H0_H0 ;  /* 0x20000019ff167230 */ /* 0x004fe40000004100 */
[----:B----4-:R-:W-:Y:S02]  /*0a10*/  HADD2.F32 R24, -RZ, R24.H0_H0 ;  /* 0x20000018ff187230 */ /* 0x010fe40000004100 */
[----:B-----5:R-:W-:-:S03]  /*0a20*/  HADD2.F32 R26, -RZ, R26.H0_H0 ;  /* 0x2000001aff1a7230 */ /* 0x020fc60000004100 */
[----:B------:R-:W-:Y:S01]  /*0a30*/  FFMA R23, R23, R24, R12 ;  /* 0x0000001817177223 */ /* 0x000fe2000000000c */
[----:B------:R-:W-:-:S03]  /*0a40*/  HADD2.F32 R18, -RZ, R18.H0_H0 ;  /* 0x20000012ff127230 */ /* 0x000fc60000004100 */
[----:B------:R-:W-:Y:S01]  /*0a50*/  FFMA R22, R22, R26, R23 ;  /* 0x0000001a16167223 */ /* 0x000fe20000000017 */
[----:B------:R-:W-:Y:S02]  /*0a60*/  HADD2.F32 R19, -RZ, R19.H0_H0 ;  /* 0x20000013ff137230 */ /* 0x000fe40000004100 */
        /* <DEDUP_REMOVED lines=15> */
[----:B------:R-:W-:-:S07]  /*0b60*/  FFMA R12, R12, R20, R9 ;  /* 0x000000140c0c7223 */ /* 0x000fce0000000009 */
.L_x_24:
        /* <DEDUP_REMOVED lines=11> */
[----:B------:R-:W-:Y:S01]  /*0c20*/  IADD3.X R14, PT, PT, RZ, RZ, RZ, P0, !PT ;  /* 0x000000ffff0e7210 */ /* 0x000fe200007fe4ff */
[----:B0-----:R-:W-:Y:S01]  /*0c30*/  IMAD.WIDE.U32 R10, R11, 0x2, R2 ;  /* 0x000000020b0a7825 */ /* 0x001fe200078e0002 */
[----:B-1----:R-:W-:-:S04]  /*0c40*/  LEA R2, P0, R13, UR6, 0x1 ;  /* 0x000000060d027c11 */ /* 0x002fc8000f8008ff */
[----:B------:R-:W-:Y:S01]  /*0c50*/  LEA.HI.X R3, R13, UR7, R14, 0x1, P0 ;  /* 0x000000070d037c11 */ /* 0x000fe200080f0c0e */
[----:B------:R-:W3:Y:S01]  /*0c60*/  LDG.E.U16.CONSTANT R10, desc[UR12][R10.64] ;  /* 0x0000000c0a0a7981 */ /* 0x000ee2000c1e9500 */
[----:B--2---:R-:W-:-:S03]  /*0c70*/  IMAD.WIDE R4, R9, 0x2, R4 ;  /* 0x0000000209047825 */ /* 0x004fc600078e0204 */
[----:B------:R-:W2:Y:S04]  /*0c80*/  LDG.E.U16.CONSTANT R14, desc[UR12][R2.64+0x2] ;  /* 0x0000020c020e7981 */ /* 0x000ea8000c1e9500 */
[----:B------:R-:W4:Y:S04]  /*0c90*/  LDG.E.U16.CONSTANT R13, desc[UR12][R4.64] ;  /* 0x0000000c040d7981 */ /* 0x000f28000c1e9500 */
        /* <DEDUP_REMOVED lines=16> */
[----:B------:R-:W-:-:S05]  /*0da0*/  HADD2.F32 R18, -RZ, R18.H0_H0 ;  /* 0x20000012ff127230 */ /* 0x000fca0000004100 */
[----:B------:R-:W-:-:S07]  /*0db0*/  FFMA R12, R18, R19, R9 ;  /* 0x00000013120c7223 */ /* 0x000fce0000000009 */
.L_x_25:
[----:B------:R-:W-:Y:S05]  /*0dc0*/  BRA.U !UP1, `(.L_x_21) ;  /* 0x0000000109587547 */ /* 0x000fea000b800000 */
[----:B------:R-:W0:Y:S01]  /*0dd0*/  LDC.64 R4, c[0x0][0x380] ;  /* 0x0000e000ff047b82 */ /* 0x000e220000000a00 */
[----:B------:R-:W-:Y:S01]  /*0de0*/  IADD3 R9, PT, PT, R6, UR4, RZ ;  /* 0x0000000406097c10 */ /* 0x000fe2000fffe0ff */
[----:B------:R-:W-:Y:S01]  /*0df0*/  UIADD3 UR5, UPT, UPT, -UR5, URZ, URZ ;  /* 0x000000ff05057290 */ /* 0x000fe2000fffe1ff */
[----:B------:R-:W-:-:S05]  /*0e00*/  IADD3 R11, PT, PT, R8, UR4, RZ ;  /* 0x00000004080b7c10 */ /* 0x000fca000fffe0ff */
[----:B------:R-:W1:Y:S01]  /*0e10*/  LDC.64 R2, c[0x0][0x388] ;  /* 0x0000e200ff027b82 */ /* 0x000e620000000a00 */
[----:B0-----:R-:W-:-:S03]  /*0e20*/  IMAD.WIDE.U32 R4, R9, 0x2, R4 ;  /* 0x0000000209047825 */ /* 0x001fc600078e0004 */
[----:B------:R-:W-:Y:S02]  /*0e30*/  MOV R14, R4 ;  /* 0x00000004000e7202 */ /* 0x000fe40000000f00 */
[----:B------:R-:W-:-:S07]  /*0e40*/  MOV R15, R5 ;  /* 0x00000005000f7202 */ /* 0x000fce0000000f00 */
.L_x_26:
[----:B-1----:R-:W-:Y:S01]  /*0e50*/  IMAD.WIDE R4, R11, 0x2, R2 ;  /* 0x000000020b047825 */ /* 0x002fe200078e0202 */
[----:B------:R-:W-:Y:S02]  /*0e60*/  MOV R8, R14 ;  /* 0x0000000e00087202 */ /* 0x000fe40000000f00 */
[----:B------:R-:W-:-:S03]  /*0e70*/  MOV R9, R15 ;  /* 0x0000000f00097202 */ /* 0x000fc60000000f00 */
[----:B------:R-:W2:Y:S04]  /*0e80*/  LDG.E.U16.CONSTANT R4, desc[UR12][R4.64] ;  /* 0x0000000c04047981 */ /* 0x000ea8000c1e9500 */
[----:B------:R-:W3:Y:S01]  /*0e90*/  LDG.E.U16.CONSTANT R6, desc[UR12][R8.64] ;  /* 0x0000000c08067981 */ /* 0x000ee2000c1e9500 */
[----:B------:R-:W-:Y:S01]  /*0ea0*/  UIADD3 UR5, UPT, UPT, UR5, 0x1, URZ ;  /* 0x0000000105057890 */ /* 0x000fe2000fffe0ff */
[----:B------:R-:W-:Y:S02]  /*0eb0*/  IADD3 R14, P0, PT, R14, 0x2, RZ ;  /* 0x000000020e0e7810 */ /* 0x000fe40007f1e0ff */
[----:B------:R-:W-:Y:S01]  /*0ec0*/  IADD3 R11, PT, PT, R11, 0x1, RZ ;  /* 0x000000010b0b7810 */ /* 0x000fe20007ffe0ff */
[----:B------:R-:W-:Y:S01]  /*0ed0*/  UISETP.NE.AND UP0, UPT, UR5, URZ, UPT ;  /* 0x000000ff0500728c */ /* 0x000fe2000bf05270 */
[----:B------:R-:W-:Y:S01]  /*0ee0*/  IADD3.X R15, PT, PT, RZ, R15, RZ, P0, !PT ;  /* 0x0000000fff0f7210 */ /* 0x000fe200007fe4ff */
[----:B--2---:R-:W-:-:S02]  /*0ef0*/  HADD2.F32 R10, -RZ, R4.H0_H0 ;  /* 0x20000004ff0a7230 */ /* 0x004fc40000004100 */
[----:B---3--:R-:W-:-:S05]  /*0f00*/  HADD2.F32 R13, -RZ, R6.H0_H0 ;  /* 0x20000006ff0d7230 */ /* 0x008fca0000004100 */
[----:B------:R-:W-:Y:S01]  /*0f10*/  FFMA R12, R13, R10, R12 ;  /* 0x0000000a0d0c7223 */ /* 0x000fe2000000000c */
[----:B------:R-:W-:Y:S06]  /*0f20*/  BRA.U UP0, `(.L_x_26) ;  /* 0xfffffffd00c87547 */ /* 0x000fec000b83ffff */
.L_x_21:
[----:B------:R-:W0:Y:S01]  /*0f30*/  LDC.64 R2, c[0x0][0x390] ;  /* 0x0000e400ff027b82 */ /* 0x000e220000000a00 */
[----:B------:R-:W-:Y:S01]  /*0f40*/  IMAD R7, R7, UR11, R0 ;  /* 0x0000000b07077c24 */ /* 0x000fe2000f8e0200 */
[----:B------:R-:W-:-:S03]  /*0f50*/  F2FP.F16.F32.PACK_AB R12, RZ, R12 ;  /* 0x0000000cff0c723e */ /* 0x000fc600000000ff */
[----:B0-----:R-:W-:-:S05]  /*0f60*/  IMAD.WIDE R2, R7, 0x2, R2 ;  /* 0x0000000207027825 */ /* 0x001fca00078e0202 */
[----:B------:R-:W-:Y:S01]  /*0f70*/  STG.E.U16 desc[UR12][R2.64], R12 ;  /* 0x0000000c02007986 */ /* 0x000fe2000c10150c */
[----:B------:R-:W-:Y:S05]  /*0f80*/  EXIT ;  /* 0x000000000000794d */ /* 0x000fea0003800000 */
.L_x_27:
        /* <DEDUP_REMOVED lines=15> */
.L_x_29:


//--------------------- .nv.shared._Z23fp16_matmul_wmma_kernelILi16ELi16ELi16EEvPK6__halfS2_PS0_iii --------------------------
	.section	.nv.shared._Z23fp16_matmul_wmma_kernelILi16ELi16ELi16EEvPK6__halfS2_PS0_iii,"aw",@nobits
	.sectionflags	@""
	.align	2
.nv.shared._Z23fp16_matmul_wmma_kernelILi16ELi16ELi16EEvPK6__halfS2_PS0_iii:
	.zero		2048


//--------------------- .nv.shared.reserved.0     --------------------------
	.section	.nv.shared.reserved.0,"aw",@nobits
	.weak		__nv_reservedSMEM_offset_0_alias
	.size		__nv_reservedSMEM_offset_0_alias, 0, 64
	.other		__nv_reservedSMEM_offset_0_alias,@"STO_CUDA_RESERVED_SHARED STV_DEFAULT"
__nv_reservedSMEM_offset_0_alias:
	.zero		0
	.zero		64


//--------------------- .nv.constant0._Z23fp16_matmul_wmma_kernelILi16ELi16ELi16EEvPK6__halfS2_PS0_iii --------------------------
	.section	.nv.constant0._Z23fp16_matmul_wmma_kernelILi16ELi16ELi16EEvPK6__halfS2_PS0_iii,"a",@progbits
	.sectionflags	@""
	.align	4
.nv.constant0._Z23fp16_matmul_wmma_kernelILi16ELi16ELi16EEvPK6__halfS2_PS0_iii:
	.zero		932


//--------------------- .nv.constant0._Z24fp16_matmul_naive_kernelPK6__halfS1_PS_iii --------------------------
	.section	.nv.constant0._Z24fp16_matmul_naive_kernelPK6__halfS1_PS_iii,"a",@progbits
	.sectionflags	@""
	.align	4
.nv.constant0._Z24fp16_matmul_naive_kernelPK6__halfS1_PS_iii:
	.zero		932


//--------------------- SYMBOLS --------------------------

	.type		.nv.reservedSmem.offset0,@object
	.size		.nv.reservedSmem.offset0,0x4
	.type		.nv.reservedSmem.cap,@object
	.size		.nv.reservedSmem.cap,0x4
